	.target	sm_90a

	.elftype	@"ET_EXEC"


//--------------------- .note.nv.tkinfo           --------------------------
	.section	.note.nv.tkinfo,"",@"SHT_NOTE"
	.sectionflags	@"SHF_NOTE_NV_TKINFO"
	.tkinfo
        /*0018*/ 	.word	0x00000002
        /*0030*/ 	.string	""
        /*0030*/ 	.string	"ptxas"
        /*0030*/ 	.string	"Cuda compilation tools, release 13.0, V13.0.88"
        /*0030*/ 	.string	"Build cuda_13.0.r13.0/compiler.36424714_0"
        /*0030*/ 	.string	"-arch sm_90a -m 64 "



//--------------------- .note.nv.cuinfo           --------------------------
	.section	.note.nv.cuinfo,"",@"SHT_NOTE"
	.sectionflags	@"SHF_NOTE_NV_CUINFO"
        /*0018*/ 	.short	0x0002
        /*001a*/ 	.short	0x005a
        /*001c*/ 	.short	0x0082
	.zero		2


//--------------------- .nv.info                  --------------------------
	.section	.nv.info,"",@"SHT_CUDA_INFO"
	.align	4


	//----- nvinfo : EIATTR_REGCOUNT
	.align		4
        /*0000*/ 	.byte	0x04, 0x2f
        /*0002*/ 	.short	(.L_15 - .L_14)
	.align		4
.L_14:
        /*0004*/ 	.word	index@(_ZN7cutlass13device_kernelINS_4gemm6kernel13GemmUniversalIN4cute5tupleIJiiiiEEENS1_10collective13CollectiveMmaINS1_34MainloopSm90TmaGmmaWarpSpecializedILi5ENS5_IJNS4_1CILi1EEESB_SB_EEENS1_35KernelTmaWarpSpecializedCooperativeEEENS5_IJNSA_ILi128EEENSA_ILi256EEESF_EEENS_10bfloat16_tENS5_IJlSB_lEEESI_SJ_NS4_8TiledMMAINS4_8MMA_AtomIJNS4_4SM904GMMA28MMA_64x256x16_F32BF16BF16_SSILNSN_5MajorE0ELSP_0ELNSN_7ScaleInE1ELSQ_1EEEEEENS4_6LayoutINS5_IJNSA_ILi2EEESB_SB_EEENS5_IJSB_NSA_ILi0EEESW_EEEEENS5_IJNS4_10UnderscoreESZ_SZ_EEEEENS4_13SM90_TMA_LOADENS4_14ComposedLayoutINS4_7SwizzleILi3ELi4ELi3EEENS4_18smem_ptr_flag_bitsILi16EEENST_INS5_IJNSA_ILi8EEENSA_ILi64EEEEEENS5_IJS19_SB_EEEEEEEvNS4_8identityES12_S1D_vS1E_EENS_8epilogue10collective6detail29Sm90TmaWarpSpecializedAdapterINS1H_15DefaultEpilogueISI_SJ_SJ_NS1G_6thread17LinearCombinationISI_Li1EffLNS1L_9ScaleType4KindE0ELNS_15FloatRoundStyleE2ESI_EENS1_15EpilogueDefaultEEEEEvvEEEEvNT_6ParamsE)
        /*0008*/ 	.word	0x000000a8


	//----- nvinfo : EIATTR_FRAME_SIZE
	.align		4
.L_15:
        /*000c*/ 	.byte	0x04, 0x11
        /*000e*/ 	.short	(.L_17 - .L_16)
	.align		4
.L_16:
        /*0010*/ 	.word	index@(_ZN7cutlass13device_kernelINS_4gemm6kernel13GemmUniversalIN4cute5tupleIJiiiiEEENS1_10collective13CollectiveMmaINS1_34MainloopSm90TmaGmmaWarpSpecializedILi5ENS5_IJNS4_1CILi1EEESB_SB_EEENS1_35KernelTmaWarpSpecializedCooperativeEEENS5_IJNSA_ILi128EEENSA_ILi256EEESF_EEENS_10bfloat16_tENS5_IJlSB_lEEESI_SJ_NS4_8TiledMMAINS4_8MMA_AtomIJNS4_4SM904GMMA28MMA_64x256x16_F32BF16BF16_SSILNSN_5MajorE0ELSP_0ELNSN_7ScaleInE1ELSQ_1EEEEEENS4_6LayoutINS5_IJNSA_ILi2EEESB_SB_EEENS5_IJSB_NSA_ILi0EEESW_EEEEENS5_IJNS4_10UnderscoreESZ_SZ_EEEEENS4_13SM90_TMA_LOADENS4_14ComposedLayoutINS4_7SwizzleILi3ELi4ELi3EEENS4_18smem_ptr_flag_bitsILi16EEENST_INS5_IJNSA_ILi8EEENSA_ILi64EEEEEENS5_IJS19_SB_EEEEEEEvNS4_8identityES12_S1D_vS1E_EENS_8epilogue10collective6detail29Sm90TmaWarpSpecializedAdapterINS1H_15DefaultEpilogueISI_SJ_SJ_NS1G_6thread17LinearCombinationISI_Li1EffLNS1L_9ScaleType4KindE0ELNS_15FloatRoundStyleE2ESI_EENS1_15EpilogueDefaultEEEEEvvEEEEvNT_6ParamsE)
        /*0014*/ 	.word	0x00000000


	//----- nvinfo : EIATTR_MIN_STACK_SIZE
	.align		4
.L_17:
        /*0018*/ 	.byte	0x04, 0x12
        /*001a*/ 	.short	(.L_19 - .L_18)
	.align		4
.L_18:
        /*001c*/ 	.word	index@(_ZN7cutlass13device_kernelINS_4gemm6kernel13GemmUniversalIN4cute5tupleIJiiiiEEENS1_10collective13CollectiveMmaINS1_34MainloopSm90TmaGmmaWarpSpecializedILi5ENS5_IJNS4_1CILi1EEESB_SB_EEENS1_35KernelTmaWarpSpecializedCooperativeEEENS5_IJNSA_ILi128EEENSA_ILi256EEESF_EEENS_10bfloat16_tENS5_IJlSB_lEEESI_SJ_NS4_8TiledMMAINS4_8MMA_AtomIJNS4_4SM904GMMA28MMA_64x256x16_F32BF16BF16_SSILNSN_5MajorE0ELSP_0ELNSN_7ScaleInE1ELSQ_1EEEEEENS4_6LayoutINS5_IJNSA_ILi2EEESB_SB_EEENS5_IJSB_NSA_ILi0EEESW_EEEEENS5_IJNS4_10UnderscoreESZ_SZ_EEEEENS4_13SM90_TMA_LOADENS4_14ComposedLayoutINS4_7SwizzleILi3ELi4ELi3EEENS4_18smem_ptr_flag_bitsILi16EEENST_INS5_IJNSA_ILi8EEENSA_ILi64EEEEEENS5_IJS19_SB_EEEEEEEvNS4_8identityES12_S1D_vS1E_EENS_8epilogue10collective6detail29Sm90TmaWarpSpecializedAdapterINS1H_15DefaultEpilogueISI_SJ_SJ_NS1G_6thread17LinearCombinationISI_Li1EffLNS1L_9ScaleType4KindE0ELNS_15FloatRoundStyleE2ESI_EENS1_15EpilogueDefaultEEEEEvvEEEEvNT_6ParamsE)
        /*0020*/ 	.word	0x00000000
.L_19:


//--------------------- .nv.compat                --------------------------
	.section	.nv.compat,"",@"SHT_CUDA_COMPAT_INFO"
	.align	4
        /*0000*/ 	.byte	0x02, 0x09, 0x01, 0x00, 0x02, 0x02, 0x04, 0x00, 0x02, 0x05, 0x05, 0x00, 0x03, 0x07, 0x01, 0x01
        /*0010*/ 	.byte	0x02, 0x03, 0x01, 0x00, 0x02, 0x06, 0x01, 0x00, 0x04, 0x0b, 0x08, 0x00, 0x00, 0x00, 0x00, 0x00
        /*0020*/ 	.byte	0x00, 0x00, 0x00, 0x00


//--------------------- .nv.info._ZN7cutlass13device_kernelINS_4gemm6kernel13GemmUniversalIN4cute5tupleIJiiiiEEENS1_10collective13CollectiveMmaINS1_34MainloopSm90TmaGmmaWarpSpecializedILi5ENS5_IJNS4_1CILi1EEESB_SB_EEENS1_35KernelTmaWarpSpecializedCooperativeEEENS5_IJNSA_ILi128EEENSA_ILi256EEESF_EEENS_10bfloat16_tENS5_IJlSB_lEEESI_SJ_NS4_8TiledMMAINS4_8MMA_AtomIJNS4_4SM904GMMA28MMA_64x256x16_F32BF16BF16_SSILNSN_5MajorE0ELSP_0ELNSN_7ScaleInE1ELSQ_1EEEEEENS4_6LayoutINS5_IJNSA_ILi2EEESB_SB_EEENS5_IJSB_NSA_ILi0EEESW_EEEEENS5_IJNS4_10UnderscoreESZ_SZ_EEEEENS4_13SM90_TMA_LOADENS4_14ComposedLayoutINS4_7SwizzleILi3ELi4ELi3EEENS4_18smem_ptr_flag_bitsILi16EEENST_INS5_IJNSA_ILi8EEENSA_ILi64EEEEEENS5_IJS19_SB_EEEEEEEvNS4_8identityES12_S1D_vS1E_EENS_8epilogue10collective6detail29Sm90TmaWarpSpecializedAdapterINS1H_15DefaultEpilogueISI_SJ_SJ_NS1G_6thread17LinearCombinationISI_Li1EffLNS1L_9ScaleType4KindE0ELNS_15FloatRoundStyleE2ESI_EENS1_15EpilogueDefaultEEEEEvvEEEEvNT_6ParamsE --------------------------
	.section	.nv.info._ZN7cutlass13device_kernelINS_4gemm6kernel13GemmUniversalIN4cute5tupleIJiiiiEEENS1_10collective13CollectiveMmaINS1_34MainloopSm90TmaGmmaWarpSpecializedILi5ENS5_IJNS4_1CILi1EEESB_SB_EEENS1_35KernelTmaWarpSpecializedCooperativeEEENS5_IJNSA_ILi128EEENSA_ILi256EEESF_EEENS_10bfloat16_tENS5_IJlSB_lEEESI_SJ_NS4_8TiledMMAINS4_8MMA_AtomIJNS4_4SM904GMMA28MMA_64x256x16_F32BF16BF16_SSILNSN_5MajorE0ELSP_0ELNSN_7ScaleInE1ELSQ_1EEEEEENS4_6LayoutINS5_IJNSA_ILi2EEESB_SB_EEENS5_IJSB_NSA_ILi0EEESW_EEEEENS5_IJNS4_10UnderscoreESZ_SZ_EEEEENS4_13SM90_TMA_LOADENS4_14ComposedLayoutINS4_7SwizzleILi3ELi4ELi3EEENS4_18smem_ptr_flag_bitsILi16EEENST_INS5_IJNSA_ILi8EEENSA_ILi64EEEEEENS5_IJS19_SB_EEEEEEEvNS4_8identityES12_S1D_vS1E_EENS_8epilogue10collective6detail29Sm90TmaWarpSpecializedAdapterINS1H_15DefaultEpilogueISI_SJ_SJ_NS1G_6thread17LinearCombinationISI_Li1EffLNS1L_9ScaleType4KindE0ELNS_15FloatRoundStyleE2ESI_EENS1_15EpilogueDefaultEEEEEvvEEEEvNT_6ParamsE,"",@"SHT_CUDA_INFO"
	.sectionflags	@""
	.align	4


	//----- nvinfo : EIATTR_CUDA_API_VERSION
	.align		4
        /*0000*/ 	.byte	0x04, 0x37
        /*0002*/ 	.short	(.L_21 - .L_20)
.L_20:
        /*0004*/ 	.word	0x00000082


	//----- nvinfo : EIATTR_KPARAM_INFO
	.align		4
.L_21:
        /*0008*/ 	.byte	0x04, 0x17
        /*000a*/ 	.short	(.L_23 - .L_22)
.L_22:
        /*000c*/ 	.word	0x00000000
        /*0010*/ 	.short	0x0000
        /*0012*/ 	.short	0x0070
        /*0014*/ 	.byte	0x00, 0xf0, 0x01, 0x10


	//----- nvinfo : EIATTR_SPARSE_MMA_MASK
	.align		4
.L_23:
        /*0018*/ 	.byte	0x03, 0x50
        /*001a*/ 	.short	0x0000


	//----- nvinfo : EIATTR_MAXREG_COUNT
	.align		4
        /*001c*/ 	.byte	0x03, 0x1b
        /*001e*/ 	.short	0x00a8


	//----- nvinfo : EIATTR_NUM_BARRIERS
	.align		4
        /*0020*/ 	.byte	0x02, 0x4c
        /*0022*/ 	.byte	0x01
	.zero		1


	//----- nvinfo : EIATTR_EXTERNS
	.align		4
        /*0024*/ 	.byte	0x04, 0x0f
        /*0026*/ 	.short	(.L_25 - .L_24)


	//   ....[0]....
	.align		4
.L_24:
        /*0028*/ 	.word	index@(__assertfail)


	//----- nvinfo : EIATTR_MERCURY_ISA_VERSION
	.align		4
.L_25:
        /*002c*/ 	.byte	0x03, 0x5f
        /*002e*/ 	.short	0x0101


	//----- nvinfo : EIATTR_INT_WARP_WIDE_INSTR_OFFSETS
	.align		4
        /*0030*/ 	.byte	0x04, 0x31
        /*0032*/ 	.short	(.L_27 - .L_26)


	//   ....[0]....
.L_26:
        /*0034*/ 	.word	0x000003d0


	//   ....[1]....
        /*0038*/ 	.word	0x00000400


	//   ....[2]....
        /*003c*/ 	.word	0x000004e0


	//----- nvinfo : EIATTR_COOP_GROUP_MASK_REGIDS
	.align		4
.L_27:
        /*0040*/ 	.byte	0x04, 0x29
        /*0042*/ 	.short	(.L_29 - .L_28)


	//   ....[0]....
.L_28:
        /*0044*/ 	.word	0xffffffff


	//   ....[1]....
        /*0048*/ 	.word	0xffffffff


	//   ....[2]....
        /*004c*/ 	.word	0xffffffff


	//   ....[3]....
        /*0050*/ 	.word	0xffffffff


	//   ....[4]....
        /*0054*/ 	.word	0xffffffff


	//----- nvinfo : EIATTR_COOP_GROUP_INSTR_OFFSETS
	.align		4
.L_29:
        /*0058*/ 	.byte	0x04, 0x28
        /*005a*/ 	.short	(.L_31 - .L_30)


	//   ....[0]....
.L_30:
        /*005c*/ 	.word	0x00000060


	//   ....[1]....
        /*0060*/ 	.word	0x00000070


	//   ....[2]....
        /*0064*/ 	.word	0x00000130


	//   ....[3]....
        /*0068*/ 	.word	0x000002e0


	//   ....[4]....
        /*006c*/ 	.word	0x00000f90


	//----- nvinfo : EIATTR_REG_RECONFIG
	.align		4
.L_31:
        /*0070*/ 	.byte	0x01, 0x54
	.zero		2


	//----- nvinfo : EIATTR_SYSCALL_OFFSETS
	.align		4
        /*0074*/ 	.byte	0x04, 0x46
        /*0076*/ 	.short	(.L_33 - .L_32)


	//   ....[0]....
.L_32:
        /*0078*/ 	.word	0x00001150


	//----- nvinfo : EIATTR_MBARRIER_INSTR_OFFSETS
	.align		4
.L_33:
        /*007c*/ 	.byte	0x04, 0x39
        /*007e*/ 	.short	(.L_35 - .L_34)


	//   ....[0]....
.L_34:
        /*0080*/ 	.word	0x00000230
        /*0084*/ 	.word	0x000000ff
        /*0088*/ 	.word	0x00000000
        /*008c*/ 	.short	0x0100
        /*008e*/ 	.byte	0x08
	.zero		1


	//   ....[1]....
        /*0090*/ 	.word	0x00000240
        /*0094*/ 	.word	0x000000ff
        /*0098*/ 	.word	0x00000028
        /*009c*/ 	.short	0x0100
        /*009e*/ 	.byte	0x08
	.zero		1


	//   ....[2]....
        /*00a0*/ 	.word	0x00000250
        /*00a4*/ 	.word	0x000000ff
        /*00a8*/ 	.word	0x00000008
        /*00ac*/ 	.short	0x0100
        /*00ae*/ 	.byte	0x08
	.zero		1


	//   ....[3]....
        /*00b0*/ 	.word	0x00000260
        /*00b4*/ 	.word	0x000000ff
        /*00b8*/ 	.word	0x00000030
        /*00bc*/ 	.short	0x0100
        /*00be*/ 	.byte	0x08
	.zero		1


	//   ....[4]....
        /*00c0*/ 	.word	0x00000270
        /*00c4*/ 	.word	0x000000ff
        /*00c8*/ 	.word	0x00000010
        /*00cc*/ 	.short	0x0100
        /*00ce*/ 	.byte	0x08
	.zero		1


	//   ....[5]....
        /*00d0*/ 	.word	0x00000280
        /*00d4*/ 	.word	0x000000ff
        /*00d8*/ 	.word	0x00000038
        /*00dc*/ 	.short	0x0100
        /*00de*/ 	.byte	0x08
	.zero		1


	//   ....[6]....
        /*00e0*/ 	.word	0x00000290
        /*00e4*/ 	.word	0x000000ff
        /*00e8*/ 	.word	0x00000018
        /*00ec*/ 	.short	0x0100
        /*00ee*/ 	.byte	0x08
	.zero		1


	//   ....[7]....
        /*00f0*/ 	.word	0x000002a0
        /*00f4*/ 	.word	0x000000ff
        /*00f8*/ 	.word	0x00000040
        /*00fc*/ 	.short	0x0100
        /*00fe*/ 	.byte	0x08
	.zero		1


	//   ....[8]....
        /*0100*/ 	.word	0x000002b0
        /*0104*/ 	.word	0x000000ff
        /*0108*/ 	.word	0x00000020
        /*010c*/ 	.short	0x0100
        /*010e*/ 	.byte	0x08
	.zero		1


	//   ....[9]....
        /*0110*/ 	.word	0x000002c0
        /*0114*/ 	.word	0x000000ff
        /*0118*/ 	.word	0x00000048
        /*011c*/ 	.short	0x0100
        /*011e*/ 	.byte	0x08
	.zero		1


	//   ....[10]....
        /*0120*/ 	.word	0x00000550
        /*0124*/ 	.word	0x000000ff
        /*0128*/ 	.word	0x00000060
        /*012c*/ 	.short	0x0100
        /*012e*/ 	.byte	0x06
	.zero		1


	//   ....[11]....
        /*0130*/ 	.word	0x000005b0
        /*0134*/ 	.word	0x000000ff
        /*0138*/ 	.word	0x00000068
        /*013c*/ 	.short	0x0100
        /*013e*/ 	.byte	0x06
	.zero		1


	//   ....[12]....
        /*0140*/ 	.word	0x000011d0
        /*0144*/ 	.word	0x00000003
        /*0148*/ 	.word	0x00000000
        /*014c*/ 	.short	0x010a
        /*014e*/ 	.byte	0x3f
	.zero		1


	//   ....[13]....
        /*0150*/ 	.word	0x00001210
        /*0154*/ 	.word	0x00000003
        /*0158*/ 	.word	0x00000000
        /*015c*/ 	.short	0x010a
        /*015e*/ 	.byte	0x3f
	.zero		1


	//   ....[14]....
        /*0160*/ 	.word	0x000017e0
        /*0164*/ 	.word	0x000000ff
        /*0168*/ 	.word	0x00000000
        /*016c*/ 	.short	0x010a
        /*016e*/ 	.byte	0x09
	.zero		1


	//   ....[15]....
        /*0170*/ 	.word	0x00001820
        /*0174*/ 	.word	0x000000ff
        /*0178*/ 	.word	0x00000000
        /*017c*/ 	.short	0x010a
        /*017e*/ 	.byte	0x09
	.zero		1


	//   ....[16]....
        /*0180*/ 	.word	0x00001cb0
        /*0184*/ 	.word	0x000000ff
        /*0188*/ 	.word	0x00000000
        /*018c*/ 	.short	0x0101
        /*018e*/ 	.byte	0x08
	.zero		1


	//   ....[17]....
        /*0190*/ 	.word	0x00001eb0
        /*0194*/ 	.word	0x000000ff
        /*0198*/ 	.word	0x00000000
        /*019c*/ 	.short	0x0101
        /*019e*/ 	.byte	0x06
	.zero		1


	//   ....[18]....
        /*01a0*/ 	.word	0x0000ad20
        /*01a4*/ 	.word	0x0000000e
        /*01a8*/ 	.word	0x00000028
        /*01ac*/ 	.short	0x010a
        /*01ae*/ 	.byte	0x3f
	.zero		1


	//   ....[19]....
        /*01b0*/ 	.word	0x0000b160
        /*01b4*/ 	.word	0x00000006
        /*01b8*/ 	.word	0x00000068
        /*01bc*/ 	.short	0x0101
        /*01be*/ 	.byte	0x3f
	.zero		1


	//   ....[20]....
        /*01c0*/ 	.word	0x0000b890
        /*01c4*/ 	.word	0x00000007
        /*01c8*/ 	.word	0x00000000
        /*01cc*/ 	.short	0x010a
        /*01ce*/ 	.byte	0x3f
	.zero		1


	//   ....[21]....
        /*01d0*/ 	.word	0x0000b910
        /*01d4*/ 	.word	0x00000009
        /*01d8*/ 	.word	0x00000000
        /*01dc*/ 	.short	0x010a
        /*01de*/ 	.byte	0x3f
	.zero		1


	//   ....[22]....
        /*01e0*/ 	.word	0x0000b9a0
        /*01e4*/ 	.word	0x00000006
        /*01e8*/ 	.word	0x00000000
        /*01ec*/ 	.short	0x010a
        /*01ee*/ 	.byte	0x3f
	.zero		1


	//   ....[23]....
        /*01f0*/ 	.word	0x0000ba30
        /*01f4*/ 	.word	0x00000009
        /*01f8*/ 	.word	0x00000000
        /*01fc*/ 	.short	0x010a
        /*01fe*/ 	.byte	0x3f
	.zero		1


	//   ....[24]....
        /*0200*/ 	.word	0x0000bac0
        /*0204*/ 	.word	0x00000003
        /*0208*/ 	.word	0x00000000
        /*020c*/ 	.short	0x010a
        /*020e*/ 	.byte	0x3f
	.zero		1


	//   ....[25]....
        /*0210*/ 	.word	0x0000bb20
        /*0214*/ 	.word	0x00000003
        /*0218*/ 	.word	0x00000000
        /*021c*/ 	.short	0x010a
        /*021e*/ 	.byte	0x3f
	.zero		1


	//   ....[26]....
        /*0220*/ 	.word	0x0000bb80
        /*0224*/ 	.word	0x00000004
        /*0228*/ 	.word	0x00000000
        /*022c*/ 	.short	0x010a
        /*022e*/ 	.byte	0x3f
	.zero		1


	//   ....[27]....
        /*0230*/ 	.word	0x0000bc50
        /*0234*/ 	.word	0x0000000e
        /*0238*/ 	.word	0x00000028
        /*023c*/ 	.short	0x010a
        /*023e*/ 	.byte	0x3f
	.zero		1


	//   ....[28]....
        /*0240*/ 	.word	0x0000bd20
        /*0244*/ 	.word	0x00000007
        /*0248*/ 	.word	0x00000000
        /*024c*/ 	.short	0x010a
        /*024e*/ 	.byte	0x3f
	.zero		1


	//   ....[29]....
        /*0250*/ 	.word	0x0000bd70
        /*0254*/ 	.word	0x00000009
        /*0258*/ 	.word	0x00000000
        /*025c*/ 	.short	0x010a
        /*025e*/ 	.byte	0x3f
	.zero		1


	//   ....[30]....
        /*0260*/ 	.word	0x0000bdc0
        /*0264*/ 	.word	0x00000006
        /*0268*/ 	.word	0x00000000
        /*026c*/ 	.short	0x010a
        /*026e*/ 	.byte	0x3f
	.zero		1


	//   ....[31]....
        /*0270*/ 	.word	0x0000be10
        /*0274*/ 	.word	0x00000009
        /*0278*/ 	.word	0x00000000
        /*027c*/ 	.short	0x010a
        /*027e*/ 	.byte	0x3f
	.zero		1


	//----- nvinfo : EIATTR_NUM_MBARRIERS
	.align		4
.L_35:
        /*0280*/ 	.byte	0x03, 0x38
        /*0282*/ 	.short	0x000c


	//----- nvinfo : EIATTR_EXIT_INSTR_OFFSETS
	.align		4
        /*0284*/ 	.byte	0x04, 0x1c
        /*0286*/ 	.short	(.L_37 - .L_36)


	//   ....[0]....
.L_36:
        /*0288*/ 	.word	0x00000600


	//   ....[1]....
        /*028c*/ 	.word	0x00000ec0


	//   ....[2]....
        /*0290*/ 	.word	0x0000a390


	//   ....[3]....
        /*0294*/ 	.word	0x0000a9c0


	//   ....[4]....
        /*0298*/ 	.word	0x0000bb10


	//----- nvinfo : EIATTR_MAX_THREADS
	.align		4
.L_37:
        /*029c*/ 	.byte	0x04, 0x05
        /*029e*/ 	.short	(.L_39 - .L_38)
.L_38:
        /*02a0*/ 	.word	0x00000180
        /*02a4*/ 	.word	0x00000001
        /*02a8*/ 	.word	0x00000001


	//----- nvinfo : EIATTR_CRS_STACK_SIZE
	.align		4
.L_39:
        /*02ac*/ 	.byte	0x04, 0x1e
        /*02ae*/ 	.short	(.L_41 - .L_40)
.L_40:
        /*02b0*/ 	.word	0x00000000


	//----- nvinfo : EIATTR_CBANK_PARAM_SIZE
	.align		4
.L_41:
        /*02b4*/ 	.byte	0x03, 0x19
        /*02b6*/ 	.short	0x0470


	//----- nvinfo : EIATTR_PARAM_CBANK
	.align		4
        /*02b8*/ 	.byte	0x04, 0x0a
        /*02ba*/ 	.short	(.L_43 - .L_42)
	.align		4
.L_42:
        /*02bc*/ 	.word	index@(.nv.constant0._ZN7cutlass13device_kernelINS_4gemm6kernel13GemmUniversalIN4cute5tupleIJiiiiEEENS1_10collective13CollectiveMmaINS1_34MainloopSm90TmaGmmaWarpSpecializedILi5ENS5_IJNS4_1CILi1EEESB_SB_EEENS1_35KernelTmaWarpSpecializedCooperativeEEENS5_IJNSA_ILi128EEENSA_ILi256EEESF_EEENS_10bfloat16_tENS5_IJlSB_lEEESI_SJ_NS4_8TiledMMAINS4_8MMA_AtomIJNS4_4SM904GMMA28MMA_64x256x16_F32BF16BF16_SSILNSN_5MajorE0ELSP_0ELNSN_7ScaleInE1ELSQ_1EEEEEENS4_6LayoutINS5_IJNSA_ILi2EEESB_SB_EEENS5_IJSB_NSA_ILi0EEESW_EEEEENS5_IJNS4_10UnderscoreESZ_SZ_EEEEENS4_13SM90_TMA_LOADENS4_14ComposedLayoutINS4_7SwizzleILi3ELi4ELi3EEENS4_18smem_ptr_flag_bitsILi16EEENST_INS5_IJNSA_ILi8EEENSA_ILi64EEEEEENS5_IJS19_SB_EEEEEEEvNS4_8identityES12_S1D_vS1E_EENS_8epilogue10collective6detail29Sm90TmaWarpSpecializedAdapterINS1H_15DefaultEpilogueISI_SJ_SJ_NS1G_6thread17LinearCombinationISI_Li1EffLNS1L_9ScaleType4KindE0ELNS_15FloatRoundStyleE2ESI_EENS1_15EpilogueDefaultEEEEEvvEEEEvNT_6ParamsE)
        /*02c0*/ 	.short	0x0210
        /*02c2*/ 	.short	0x0470


	//----- nvinfo : EIATTR_SW_WAR
	.align		4
.L_43:
        /*02c4*/ 	.byte	0x04, 0x36
        /*02c6*/ 	.short	(.L_45 - .L_44)
.L_44:
        /*02c8*/ 	.word	0x00000008
.L_45:


//--------------------- .nv.callgraph             --------------------------
	.section	.nv.callgraph,"",@"SHT_CUDA_CALLGRAPH"
	.align	4
	.sectionentsize	8
	.align		4
        /*0000*/ 	.word	0x00000000
	.align		4
        /*0004*/ 	.word	0xffffffff
	.align		4
        /*0008*/ 	.word	index@(_ZN7cutlass13device_kernelINS_4gemm6kernel13GemmUniversalIN4cute5tupleIJiiiiEEENS1_10collective13CollectiveMmaINS1_34MainloopSm90TmaGmmaWarpSpecializedILi5ENS5_IJNS4_1CILi1EEESB_SB_EEENS1_35KernelTmaWarpSpecializedCooperativeEEENS5_IJNSA_ILi128EEENSA_ILi256EEESF_EEENS_10bfloat16_tENS5_IJlSB_lEEESI_SJ_NS4_8TiledMMAINS4_8MMA_AtomIJNS4_4SM904GMMA28MMA_64x256x16_F32BF16BF16_SSILNSN_5MajorE0ELSP_0ELNSN_7ScaleInE1ELSQ_1EEEEEENS4_6LayoutINS5_IJNSA_ILi2EEESB_SB_EEENS5_IJSB_NSA_ILi0EEESW_EEEEENS5_IJNS4_10UnderscoreESZ_SZ_EEEEENS4_13SM90_TMA_LOADENS4_14ComposedLayoutINS4_7SwizzleILi3ELi4ELi3EEENS4_18smem_ptr_flag_bitsILi16EEENST_INS5_IJNSA_ILi8EEENSA_ILi64EEEEEENS5_IJS19_SB_EEEEEEEvNS4_8identityES12_S1D_vS1E_EENS_8epilogue10collective6detail29Sm90TmaWarpSpecializedAdapterINS1H_15DefaultEpilogueISI_SJ_SJ_NS1G_6thread17LinearCombinationISI_Li1EffLNS1L_9ScaleType4KindE0ELNS_15FloatRoundStyleE2ESI_EENS1_15EpilogueDefaultEEEEEvvEEEEvNT_6ParamsE)
	.align		4
        /*000c*/ 	.word	index@(__assertfail)
	.align		4
        /*0010*/ 	.word	0x00000000
	.align		4
        /*0014*/ 	.word	0xfffffffe
	.align		4
        /*0018*/ 	.word	0x00000000
	.align		4
        /*001c*/ 	.word	0xfffffffd
	.align		4
        /*0020*/ 	.word	0x00000000
	.align		4
        /*0024*/ 	.word	0xfffffffc


//--------------------- .nv.constant4             --------------------------
	.section	.nv.constant4,"a",@progbits
	.align	8
	.align		8
.nv.constant4:
        /*0000*/ 	.dword	__assertfail
	.align		8
        /*0008*/ 	.dword	__unnamed_1
	.align		8
        /*0010*/ 	.dword	_ZN39_INTERNAL_a2d9ff9e_4_k_cu_1044244e_31474cuda3std3__45__cpo5beginE
	.align		8
        /*0018*/ 	.dword	_ZN39_INTERNAL_a2d9ff9e_4_k_cu_1044244e_31474cuda3std3__45__cpo3endE
	.align		8
        /*0020*/ 	.dword	_ZN39_INTERNAL_a2d9ff9e_4_k_cu_1044244e_31474cuda3std3__45__cpo6cbeginE
	.align		8
        /*0028*/ 	.dword	_ZN39_INTERNAL_a2d9ff9e_4_k_cu_1044244e_31474cuda3std3__45__cpo4cendE
	.align		8
        /*0030*/ 	.dword	_ZN39_INTERNAL_a2d9ff9e_4_k_cu_1044244e_31474cuda3std3__441_GLOBAL__N__a2d9ff9e_4_k_cu_1044244e_31476ignoreE
	.align		8
        /*0038*/ 	.dword	_ZN39_INTERNAL_a2d9ff9e_4_k_cu_1044244e_31474cuda3std3__419piecewise_constructE
	.align		8
        /*0040*/ 	.dword	_ZN39_INTERNAL_a2d9ff9e_4_k_cu_1044244e_31474cuda3std3__48in_placeE
	.align		8
        /*0048*/ 	.dword	_ZN39_INTERNAL_a2d9ff9e_4_k_cu_1044244e_31474cuda3std6ranges3__45__cpo4swapE
	.align		8
        /*0050*/ 	.dword	_ZN39_INTERNAL_a2d9ff9e_4_k_cu_1044244e_31474cuda3std6ranges3__45__cpo9iter_moveE
	.align		8
        /*0058*/ 	.dword	_ZN39_INTERNAL_a2d9ff9e_4_k_cu_1044244e_31474cute7productE
	.align		8
        /*0060*/ 	.dword	_ZN39_INTERNAL_a2d9ff9e_4_k_cu_1044244e_31474cute1_E
	.align		8
        /*0068*/ 	.dword	$str$22
	.align		8
        /*0070*/ 	.dword	$str$23


//--------------------- .text._ZN7cutlass13device_kernelINS_4gemm6kernel13GemmUniversalIN4cute5tupleIJiiiiEEENS1_10collective13CollectiveMmaINS1_34MainloopSm90TmaGmmaWarpSpecializedILi5ENS5_IJNS4_1CILi1EEESB_SB_EEENS1_35KernelTmaWarpSpecializedCooperativeEEENS5_IJNSA_ILi128EEENSA_ILi256EEESF_EEENS_10bfloat16_tENS5_IJlSB_lEEESI_SJ_NS4_8TiledMMAINS4_8MMA_AtomIJNS4_4SM904GMMA28MMA_64x256x16_F32BF16BF16_SSILNSN_5MajorE0ELSP_0ELNSN_7ScaleInE1ELSQ_1EEEEEENS4_6LayoutINS5_IJNSA_ILi2EEESB_SB_EEENS5_IJSB_NSA_ILi0EEESW_EEEEENS5_IJNS4_10UnderscoreESZ_SZ_EEEEENS4_13SM90_TMA_LOADENS4_14ComposedLayoutINS4_7SwizzleILi3ELi4ELi3EEENS4_18smem_ptr_flag_bitsILi16EEENST_INS5_IJNSA_ILi8EEENSA_ILi64EEEEEENS5_IJS19_SB_EEEEEEEvNS4_8identityES12_S1D_vS1E_EENS_8epilogue10collective6detail29Sm90TmaWarpSpecializedAdapterINS1H_15DefaultEpilogueISI_SJ_SJ_NS1G_6thread17LinearCombinationISI_Li1EffLNS1L_9ScaleType4KindE0ELNS_15FloatRoundStyleE2ESI_EENS1_15EpilogueDefaultEEEEEvvEEEEvNT_6ParamsE --------------------------
	.section	.text._ZN7cutlass13device_kernelINS_4gemm6kernel13GemmUniversalIN4cute5tupleIJiiiiEEENS1_10collective13CollectiveMmaINS1_34MainloopSm90TmaGmmaWarpSpecializedILi5ENS5_IJNS4_1CILi1EEESB_SB_EEENS1_35KernelTmaWarpSpecializedCooperativeEEENS5_IJNSA_ILi128EEENSA_ILi256EEESF_EEENS_10bfloat16_tENS5_IJlSB_lEEESI_SJ_NS4_8TiledMMAINS4_8MMA_AtomIJNS4_4SM904GMMA28MMA_64x256x16_F32BF16BF16_SSILNSN_5MajorE0ELSP_0ELNSN_7ScaleInE1ELSQ_1EEEEEENS4_6LayoutINS5_IJNSA_ILi2EEESB_SB_EEENS5_IJSB_NSA_ILi0EEESW_EEEEENS5_IJNS4_10UnderscoreESZ_SZ_EEEEENS4_13SM90_TMA_LOADENS4_14ComposedLayoutINS4_7SwizzleILi3ELi4ELi3EEENS4_18smem_ptr_flag_bitsILi16EEENST_INS5_IJNSA_ILi8EEENSA_ILi64EEEEEENS5_IJS19_SB_EEEEEEEvNS4_8identityES12_S1D_vS1E_EENS_8epilogue10collective6detail29Sm90TmaWarpSpecializedAdapterINS1H_15DefaultEpilogueISI_SJ_SJ_NS1G_6thread17LinearCombinationISI_Li1EffLNS1L_9ScaleType4KindE0ELNS_15FloatRoundStyleE2ESI_EENS1_15EpilogueDefaultEEEEEvvEEEEvNT_6ParamsE,"ax",@progbits
	.align	128
.text._ZN7cutlass13device_kernelINS_4gemm6kernel13GemmUniversalIN4cute5tupleIJiiiiEEENS1_10collective13CollectiveMmaINS1_34MainloopSm90TmaGmmaWarpSpecializedILi5ENS5_IJNS4_1CILi1EEESB_SB_EEENS1_35KernelTmaWarpSpecializedCooperativeEEENS5_IJNSA_ILi128EEENSA_ILi256EEESF_EEENS_10bfloat16_tENS5_IJlSB_lEEESI_SJ_NS4_8TiledMMAINS4_8MMA_AtomIJNS4_4SM904GMMA28MMA_64x256x16_F32BF16BF16_SSILNSN_5MajorE0ELSP_0ELNSN_7ScaleInE1ELSQ_1EEEEEENS4_6LayoutINS5_IJNSA_ILi2EEESB_SB_EEENS5_IJSB_NSA_ILi0EEESW_EEEEENS5_IJNS4_10UnderscoreESZ_SZ_EEEEENS4_13SM90_TMA_LOADENS4_14ComposedLayoutINS4_7SwizzleILi3ELi4ELi3EEENS4_18smem_ptr_flag_bitsILi16EEENST_INS5_IJNSA_ILi8EEENSA_ILi64EEEEEENS5_IJS19_SB_EEEEEEEvNS4_8identityES12_S1D_vS1E_EENS_8epilogue10collective6detail29Sm90TmaWarpSpecializedAdapterINS1H_15DefaultEpilogueISI_SJ_SJ_NS1G_6thread17LinearCombinationISI_Li1EffLNS1L_9ScaleType4KindE0ELNS_15FloatRoundStyleE2ESI_EENS1_15EpilogueDefaultEEEEEvvEEEEvNT_6ParamsE:
        .type           _ZN7cutlass13device_kernelINS_4gemm6kernel13GemmUniversalIN4cute5tupleIJiiiiEEENS1_10collective13CollectiveMmaINS1_34MainloopSm90TmaGmmaWarpSpecializedILi5ENS5_IJNS4_1CILi1EEESB_SB_EEENS1_35KernelTmaWarpSpecializedCooperativeEEENS5_IJNSA_ILi128EEENSA_ILi256EEESF_EEENS_10bfloat16_tENS5_IJlSB_lEEESI_SJ_NS4_8TiledMMAINS4_8MMA_AtomIJNS4_4SM904GMMA28MMA_64x256x16_F32BF16BF16_SSILNSN_5MajorE0ELSP_0ELNSN_7ScaleInE1ELSQ_1EEEEEENS4_6LayoutINS5_IJNSA_ILi2EEESB_SB_EEENS5_IJSB_NSA_ILi0EEESW_EEEEENS5_IJNS4_10UnderscoreESZ_SZ_EEEEENS4_13SM90_TMA_LOADENS4_14ComposedLayoutINS4_7SwizzleILi3ELi4ELi3EEENS4_18smem_ptr_flag_bitsILi16EEENST_INS5_IJNSA_ILi8EEENSA_ILi64EEEEEENS5_IJS19_SB_EEEEEEEvNS4_8identityES12_S1D_vS1E_EENS_8epilogue10collective6detail29Sm90TmaWarpSpecializedAdapterINS1H_15DefaultEpilogueISI_SJ_SJ_NS1G_6thread17LinearCombinationISI_Li1EffLNS1L_9ScaleType4KindE0ELNS_15FloatRoundStyleE2ESI_EENS1_15EpilogueDefaultEEEEEvvEEEEvNT_6ParamsE,@function
        .size           _ZN7cutlass13device_kernelINS_4gemm6kernel13GemmUniversalIN4cute5tupleIJiiiiEEENS1_10collective13CollectiveMmaINS1_34MainloopSm90TmaGmmaWarpSpecializedILi5ENS5_IJNS4_1CILi1EEESB_SB_EEENS1_35KernelTmaWarpSpecializedCooperativeEEENS5_IJNSA_ILi128EEENSA_ILi256EEESF_EEENS_10bfloat16_tENS5_IJlSB_lEEESI_SJ_NS4_8TiledMMAINS4_8MMA_AtomIJNS4_4SM904GMMA28MMA_64x256x16_F32BF16BF16_SSILNSN_5MajorE0ELSP_0ELNSN_7ScaleInE1ELSQ_1EEEEEENS4_6LayoutINS5_IJNSA_ILi2EEESB_SB_EEENS5_IJSB_NSA_ILi0EEESW_EEEEENS5_IJNS4_10UnderscoreESZ_SZ_EEEEENS4_13SM90_TMA_LOADENS4_14ComposedLayoutINS4_7SwizzleILi3ELi4ELi3EEENS4_18smem_ptr_flag_bitsILi16EEENST_INS5_IJNSA_ILi8EEENSA_ILi64EEEEEENS5_IJS19_SB_EEEEEEEvNS4_8identityES12_S1D_vS1E_EENS_8epilogue10collective6detail29Sm90TmaWarpSpecializedAdapterINS1H_15DefaultEpilogueISI_SJ_SJ_NS1G_6thread17LinearCombinationISI_Li1EffLNS1L_9ScaleType4KindE0ELNS_15FloatRoundStyleE2ESI_EENS1_15EpilogueDefaultEEEEEvvEEEEvNT_6ParamsE,(.L_x_324 - _ZN7cutlass13device_kernelINS_4gemm6kernel13GemmUniversalIN4cute5tupleIJiiiiEEENS1_10collective13CollectiveMmaINS1_34MainloopSm90TmaGmmaWarpSpecializedILi5ENS5_IJNS4_1CILi1EEESB_SB_EEENS1_35KernelTmaWarpSpecializedCooperativeEEENS5_IJNSA_ILi128EEENSA_ILi256EEESF_EEENS_10bfloat16_tENS5_IJlSB_lEEESI_SJ_NS4_8TiledMMAINS4_8MMA_AtomIJNS4_4SM904GMMA28MMA_64x256x16_F32BF16BF16_SSILNSN_5MajorE0ELSP_0ELNSN_7ScaleInE1ELSQ_1EEEEEENS4_6LayoutINS5_IJNSA_ILi2EEESB_SB_EEENS5_IJSB_NSA_ILi0EEESW_EEEEENS5_IJNS4_10UnderscoreESZ_SZ_EEEEENS4_13SM90_TMA_LOADENS4_14ComposedLayoutINS4_7SwizzleILi3ELi4ELi3EEENS4_18smem_ptr_flag_bitsILi16EEENST_INS5_IJNSA_ILi8EEENSA_ILi64EEEEEENS5_IJS19_SB_EEEEEEEvNS4_8identityES12_S1D_vS1E_EENS_8epilogue10collective6detail29Sm90TmaWarpSpecializedAdapterINS1H_15DefaultEpilogueISI_SJ_SJ_NS1G_6thread17LinearCombinationISI_Li1EffLNS1L_9ScaleType4KindE0ELNS_15FloatRoundStyleE2ESI_EENS1_15EpilogueDefaultEEEEEvvEEEEvNT_6ParamsE)
        .other          _ZN7cutlass13device_kernelINS_4gemm6kernel13GemmUniversalIN4cute5tupleIJiiiiEEENS1_10collective13CollectiveMmaINS1_34MainloopSm90TmaGmmaWarpSpecializedILi5ENS5_IJNS4_1CILi1EEESB_SB_EEENS1_35KernelTmaWarpSpecializedCooperativeEEENS5_IJNSA_ILi128EEENSA_ILi256EEESF_EEENS_10bfloat16_tENS5_IJlSB_lEEESI_SJ_NS4_8TiledMMAINS4_8MMA_AtomIJNS4_4SM904GMMA28MMA_64x256x16_F32BF16BF16_SSILNSN_5MajorE0ELSP_0ELNSN_7ScaleInE1ELSQ_1EEEEEENS4_6LayoutINS5_IJNSA_ILi2EEESB_SB_EEENS5_IJSB_NSA_ILi0EEESW_EEEEENS5_IJNS4_10UnderscoreESZ_SZ_EEEEENS4_13SM90_TMA_LOADENS4_14ComposedLayoutINS4_7SwizzleILi3ELi4ELi3EEENS4_18smem_ptr_flag_bitsILi16EEENST_INS5_IJNSA_ILi8EEENSA_ILi64EEEEEENS5_IJS19_SB_EEEEEEEvNS4_8identityES12_S1D_vS1E_EENS_8epilogue10collective6detail29Sm90TmaWarpSpecializedAdapterINS1H_15DefaultEpilogueISI_SJ_SJ_NS1G_6thread17LinearCombinationISI_Li1EffLNS1L_9ScaleType4KindE0ELNS_15FloatRoundStyleE2ESI_EENS1_15EpilogueDefaultEEEEEvvEEEEvNT_6ParamsE,@"STO_CUDA_ENTRY STV_DEFAULT"
_ZN7cutlass13device_kernelINS_4gemm6kernel13GemmUniversalIN4cute5tupleIJiiiiEEENS1_10collective13CollectiveMmaINS1_34MainloopSm90TmaGmmaWarpSpecializedILi5ENS5_IJNS4_1CILi1EEESB_SB_EEENS1_35KernelTmaWarpSpecializedCooperativeEEENS5_IJNSA_ILi128EEENSA_ILi256EEESF_EEENS_10bfloat16_tENS5_IJlSB_lEEESI_SJ_NS4_8TiledMMAINS4_8MMA_AtomIJNS4_4SM904GMMA28MMA_64x256x16_F32BF16BF16_SSILNSN_5MajorE0ELSP_0ELNSN_7ScaleInE1ELSQ_1EEEEEENS4_6LayoutINS5_IJNSA_ILi2EEESB_SB_EEENS5_IJSB_NSA_ILi0EEESW_EEEEENS5_IJNS4_10UnderscoreESZ_SZ_EEEEENS4_13SM90_TMA_LOADENS4_14ComposedLayoutINS4_7SwizzleILi3ELi4ELi3EEENS4_18smem_ptr_flag_bitsILi16EEENST_INS5_IJNSA_ILi8EEENSA_ILi64EEEEEENS5_IJS19_SB_EEEEEEEvNS4_8identityES12_S1D_vS1E_EENS_8epilogue10collective6detail29Sm90TmaWarpSpecializedAdapterINS1H_15DefaultEpilogueISI_SJ_SJ_NS1G_6thread17LinearCombinationISI_Li1EffLNS1L_9ScaleType4KindE0ELNS_15FloatRoundStyleE2ESI_EENS1_15EpilogueDefaultEEEEEvvEEEEvNT_6ParamsE:
[----:B------:R-:W0:Y:S01]  /*0000*/  LDC R1, c[0x0][0x28] ;  /* 0x00000a00ff017b82 */ /* 0x000e220000000800 */
[----:B------:R-:W1:Y:S01]  /*0010*/  S2R R18, SR_TID.X ;  /* 0x0000000000127919 */ /* 0x000e620000002100 */
[----:B------:R-:W-:Y:S01]  /*0020*/  ELECT P0, URZ, PT ;  /* 0x00000000003f782f */ /* 0x000fe20003800000 */
[----:B------:R-:W-:Y:S01]  /*0030*/  BSSY B0, `(.L_x_0) ;  /* 0x000000f000007945 */ /* 0x000fe20003800000 */
[--C-:B-1----:R-:W-:Y:S02]  /*0040*/  SHF.R.U32.HI R0, RZ, 0x5, R18.reuse ;  /* 0x00000005ff007819 */ /* 0x102fe40000011612 */
[----:B------:R-:W-:-:S03]  /*0050*/  SHF.R.U32.HI R22, RZ, 0x7, R18 ;  /* 0x00000007ff167819 */ /* 0x000fc60000011612 */
[----:B------:R-:W1:Y:S04]  /*0060*/  SHFL.IDX PT, R5, R0, RZ, 0x1f ;  /* 0x00001fff00057589 */ /* 0x000e6800000e0000 */
[----:B------:R2:W3:Y:S01]  /*0070*/  SHFL.IDX PT, R8, R22, RZ, 0x1f ;  /* 0x00001fff16087589 */ /* 0x0004e200000e0000 */
[----:B-1----:R-:W-:-:S13]  /*0080*/  ISETP.NE.OR P0, PT, R5, RZ, !P0 ;  /* 0x000000ff0500720c */ /* 0x002fda0004705670 */
[----:B0-23--:R-:W-:Y:S05]  /*0090*/  @P0 BRA `(.L_x_1) ;  /* 0x0000000000200947 */ /* 0x00dfea0003800000 */
[----:B------:R-:W-:Y:S02]  /*00a0*/  ULDC.64 UR4, c[0x0][0x198] ;  /* 0x0000660000047ab9 */ /* 0x000fe40000000a00 */
[----:B------:R-:W-:Y:S02]  /*00b0*/  UIADD3 UR6, UP0, UR4, 0xf0, URZ ;  /* 0x000000f004067890 */ /* 0x000fe4000ff1e03f */
[----:B------:R-:W-:Y:S02]  /*00c0*/  UIADD3 UR4, UP1, UR4, 0x1f0, URZ ;  /* 0x000001f004047890 */ /* 0x000fe4000ff3e03f */
[----:B------:R-:W-:Y:S02]  /*00d0*/  UIADD3.X UR7, URZ, UR5, URZ, UP0, !UPT ;  /* 0x000000053f077290 */ /* 0x000fe400087fe43f */
[----:B------:R-:W-:-:S07]  /*00e0*/  UIADD3.X UR5, URZ, UR5, URZ, UP1, !UPT ;  /* 0x000000053f057290 */ /* 0x000fce0008ffe43f */
[----:B------:R0:W-:Y:S02]  /*00f0*/  UTMACCTL.PF [UR6] ;  /* 0x00000000060079b9 */ /* 0x0001e40008040000 */
[----:B------:R0:W-:Y:S02]  /*0100*/  UTMACCTL.PF [UR4] ;  /* 0x00000000040079b9 */ /* 0x0001e40008040000 */
[----:B0-----:R-:W-:Y:S01]  /*0110*/  NOP ;  /* 0x0000000000007918 */ /* 0x001fe20000000000 */
.L_x_1:
[----:B------:R-:W-:Y:S05]  /*0120*/  BSYNC B0 ;  /* 0x0000000000007941 */ /* 0x000fea0003800000 */
.L_x_0:
[----:B------:R-:W0:Y:S02]  /*0130*/  SHFL.IDX PT, R2, R0, RZ, 0x1f ;  /* 0x00001fff00027589 */ /* 0x000e2400000e0000 */
[----:B0-----:R-:W-:-:S13]  /*0140*/  ISETP.NE.AND P0, PT, R2, RZ, PT ;  /* 0x000000ff0200720c */ /* 0x001fda0003f05270 */
[----:B------:R-:W-:Y:S05]  /*0150*/  @P0 BRA `(.L_x_2) ;  /* 0x0000000000600947 */ /* 0x000fea0003800000 */
[----:B------:R-:W0:Y:S01]  /*0160*/  S2UR UR8, SR_CgaCtaId ;  /* 0x00000000000879c3 */ /* 0x000e220000008800 */
[----:B------:R-:W-:Y:S01]  /*0170*/  UMOV UR4, 0x400 ;  /* 0x0000040000047882 */ /* 0x000fe20000000000 */
[----:B------:R-:W-:Y:S01]  /*0180*/  UMOV UR5, 0x1 ;  /* 0x0000000100057882 */ /* 0x000fe20000000000 */
[----:B------:R-:W-:Y:S01]  /*0190*/  UMOV UR6, 0x100 ;  /* 0x0000010000067882 */ /* 0x000fe20000000000 */
[----:B------:R-:W-:Y:S01]  /*01a0*/  ELECT P0, URZ, PT ;  /* 0x00000000003f782f */ /* 0x000fe20003800000 */
[----:B------:R-:W-:-:S04]  /*01b0*/  UIADD3 UR6, -UR6, 0x100000, URZ ;  /* 0x0010000006067890 */ /* 0x000fc8000fffe13f */
[----:B------:R-:W-:Y:S02]  /*01c0*/  USHF.L.U32 UR7, UR6, 0xb, URZ ;  /* 0x0000000b06077899 */ /* 0x000fe4000800063f */
[----:B------:R-:W-:Y:S02]  /*01d0*/  USHF.L.U32 UR6, UR6, 0x1, URZ ;  /* 0x0000000106067899 */ /* 0x000fe4000800063f */
[----:B0-----:R-:W-:Y:S02]  /*01e0*/  ULEA UR8, UR8, UR4, 0x18 ;  /* 0x0000000408087291 */ /* 0x001fe4000f8ec03f */
[----:B------:R-:W-:-:S04]  /*01f0*/  UIADD3 UR4, -UR5, 0x100000, URZ ;  /* 0x0010000005047890 */ /* 0x000fc8000fffe13f */
[----:B------:R-:W-:Y:S02]  /*0200*/  USHF.L.U32 UR5, UR4, 0xb, URZ ;  /* 0x0000000b04057899 */ /* 0x000fe4000800063f */
[----:B------:R-:W-:Y:S01]  /*0210*/  USHF.L.U32 UR4, UR4, 0x1, URZ ;  /* 0x0000000104047899 */ /* 0x000fe2000800063f */
[----:B------:R-:W0:Y:S11]  /*0220*/  FENCE.VIEW.ASYNC.S ;  /* 0x00000000000073c6 */ /* 0x000e360000000000 */
[----:B0-----:R0:W1:Y:S01]  /*0230*/  SYNCS.EXCH.64 URZ, [UR8], UR4 ;  /* 0x00000004083f75b2 */ /* 0x0010620008000100 */
[----:B------:R0:W2:Y:S01]  /*0240*/  SYNCS.EXCH.64 URZ, [UR8+0x28], UR6 ;  /* 0x00002806083f75b2 */ /* 0x0000a20008000100 */
[----:B------:R0:W3:Y:S01]  /*0250*/  SYNCS.EXCH.64 URZ, [UR8+0x8], UR4 ;  /* 0x00000804083f75b2 */ /* 0x0000e20008000100 */
[----:B------:R0:W4:Y:S01]  /*0260*/  SYNCS.EXCH.64 URZ, [UR8+0x30], UR6 ;  /* 0x00003006083f75b2 */ /* 0x0001220008000100 */
[----:B------:R0:W0:Y:S01]  /*0270*/  SYNCS.EXCH.64 URZ, [UR8+0x10], UR4 ;  /* 0x00001004083f75b2 */ /* 0x0000220008000100 */
[----:B------:R0:W0:Y:S01]  /*0280*/  SYNCS.EXCH.64 URZ, [UR8+0x38], UR6 ;  /* 0x00003806083f75b2 */ /* 0x0000220008000100 */
[----:B------:R0:W0:Y:S01]  /*0290*/  SYNCS.EXCH.64 URZ, [UR8+0x18], UR4 ;  /* 0x00001804083f75b2 */ /* 0x0000220008000100 */
[----:B------:R0:W0:Y:S01]  /*02a0*/  SYNCS.EXCH.64 URZ, [UR8+0x40], UR6 ;  /* 0x00004006083f75b2 */ /* 0x0000220008000100 */
[----:B------:R0:W0:Y:S01]  /*02b0*/  SYNCS.EXCH.64 URZ, [UR8+0x20], UR4 ;  /* 0x00002004083f75b2 */ /* 0x0000220008000100 */
[----:B------:R0:W0:Y:S01]  /*02c0*/  SYNCS.EXCH.64 URZ, [UR8+0x48], UR6 ;  /* 0x00004806083f75b2 */ /* 0x0000220008000100 */
[----:B------:R-:W-:Y:S01]  /*02d0*/  NOP ;  /* 0x0000000000007918 */ /* 0x000fe20000000000 */
.L_x_2:
[----:B------:R-:W5:Y:S01]  /*02e0*/  SHFL.IDX PT, R0, R0, RZ, 0x1f ;  /* 0x00001fff00007589 */ /* 0x000f6200000e0000 */
[----:B------:R-:W-:Y:S01]  /*02f0*/  ELECT P0, URZ, PT ;  /* 0x00000000003f782f */ /* 0x000fe20003800000 */
[----:B------:R-:W1:Y:S01]  /*0300*/  LDC R2, c[0x0][0x65c] ;  /* 0x00019700ff027b82 */ /* 0x000e620000000800 */
[----:B------:R-:W-:Y:S01]  /*0310*/  SHF.R.S32.HI R6, RZ, 0x1f, R5 ;  /* 0x0000001fff067819 */ /* 0x000fe20000011405 */
[----:B------:R-:W2:Y:S01]  /*0320*/  S2R R3, SR_CTAID.Y ;  /* 0x0000000000037919 */ /* 0x000ea20000002600 */
[----:B0-----:R-:W-:Y:S01]  /*0330*/  UMOV UR4, 0x20 ;  /* 0x0000002000047882 */ /* 0x001fe20000000000 */
[----:B------:R-:W-:Y:S01]  /*0340*/  ISETP.NE.AND P2, PT, R8, RZ, PT ;  /* 0x000000ff0800720c */ /* 0x000fe20003f45270 */
[----:B------:R-:W-:Y:S01]  /*0350*/  NOP ;  /* 0x0000000000007918 */ /* 0x000fe20000000000 */
[----:B------:R-:W0:Y:S01]  /*0360*/  S2R R4, SR_CTAID.X ;  /* 0x0000000000047919 */ /* 0x000e220000002500 */
[----:B------:R-:W-:Y:S01]  /*0370*/  LEA.HI R6, R6, R5, RZ, 0x2 ;  /* 0x0000000506067211 */ /* 0x000fe200078f10ff */
[----:B------:R-:W-:Y:S01]  /*0380*/  NOP ;  /* 0x0000000000007918 */ /* 0x000fe20000000000 */
[----:B-----5:R-:W-:-:S02]  /*0390*/  ISETP.NE.OR P0, PT, R0, RZ, !P0 ;  /* 0x000000ff0000720c */ /* 0x020fc40004705670 */
[----:B-1----:R-:W-:-:S04]  /*03a0*/  ISETP.NE.AND P3, PT, R2, 0x1, PT ;  /* 0x000000010200780c */ /* 0x002fc80003f65270 */
[----:B------:R-:W-:Y:S02]  /*03b0*/  P2R R0, PR, RZ, 0x8 ;  /* 0x00000008ff007803 */ /* 0x000fe40000000000 */
[----:B------:R-:W-:-:S05]  /*03c0*/  LOP3.LUT R0, R6, 0xfffffffc, RZ, 0xc0, !PT ;  /* 0xfffffffc06007812 */ /* 0x000fca00078ec0ff */
[----:B------:R-:W-:Y:S01]  /*03d0*/  VOTEU.ALL UP0, P0 ;  /* 0x00000000003f7886 */ /* 0x000fe20000000000 */
[----:B------:R-:W-:Y:S01]  /*03e0*/  IMAD.IADD R0, R5, 0x1, -R0 ;  /* 0x0000000105007824 */ /* 0x000fe200078e0a00 */
[----:B------:R-:W0:Y:S01]  /*03f0*/  @P3 LDC R17, c[0x0][0x10] ;  /* 0x00000400ff113b82 */ /* 0x000e220000000800 */
[----:B------:R-:W-:Y:S01]  /*0400*/  VOTEU.ALL UP1, P0 ;  /* 0x00000000003f7886 */ /* 0x000fe20000020000 */
[----:B--2---:R-:W-:Y:S01]  /*0410*/  @P3 IMAD.MOV.U32 R6, RZ, RZ, R3 ;  /* 0x000000ffff063224 */ /* 0x004fe200078e0003 */
[----:B------:R-:W-:Y:S01]  /*0420*/  @!UP0 UMOV UR6, 0x400 ;  /* 0x0000040000068882 */ /* 0x000fe20000000000 */
[----:B------:R-:W-:-:S04]  /*0430*/  @!UP0 UIADD3 UR4, -UR4, 0x100000, URZ ;  /* 0x0010000004048890 */ /* 0x000fc8000fffe13f */
[----:B------:R-:W-:Y:S02]  /*0440*/  @!UP0 USHF.L.U32 UR5, UR4, 0xb, URZ ;  /* 0x0000000b04058899 */ /* 0x000fe4000800063f */
[----:B------:R-:W-:Y:S01]  /*0450*/  @!UP0 USHF.L.U32 UR4, UR4, 0x1, URZ ;  /* 0x0000000104048899 */ /* 0x000fe2000800063f */
[----:B------:R-:W-:Y:S02]  /*0460*/  @P3 IMAD.MOV.U32 R7, RZ, RZ, RZ ;  /* 0x000000ffff073224 */ /* 0x000fe400078e00ff */
[----:B------:R-:W-:Y:S01]  /*0470*/  IMAD.MOV.U32 R5, RZ, RZ, RZ ;  /* 0x000000ffff057224 */ /* 0x000fe200078e00ff */
[----:B------:R-:W1:Y:S01]  /*0480*/  @!UP0 S2UR UR7, SR_CgaCtaId ;  /* 0x00000000000789c3 */ /* 0x000e620000008800 */
[----:B------:R-:W-:-:S07]  /*0490*/  @P3 IMAD.MOV.U32 R11, RZ, RZ, RZ ;  /* 0x000000ffff0b3224 */ /* 0x000fce00078e00ff */
[----:B------:R-:W2:Y:S01]  /*04a0*/  @!P3 LDC R9, c[0x0][0xc] ;  /* 0x00000300ff09bb82 */ /* 0x000ea20000000800 */
[----:B0-----:R-:W-:-:S04]  /*04b0*/  @P3 IMAD.WIDE.U32 R16, R4, R17, R6 ;  /* 0x0000001104103225 */ /* 0x001fc800078e0006 */
[----:B------:R-:W-:Y:S01]  /*04c0*/  @P3 IMAD.IADD R17, R17, 0x1, R11 ;  /* 0x0000000111113824 */ /* 0x000fe200078e020b */
[----:B-1----:R-:W-:Y:S01]  /*04d0*/  @!UP0 ULEA UR6, UR7, UR6, 0x18 ;  /* 0x0000000607068291 */ /* 0x002fe2000f8ec03f */
[----:B------:R-:W-:Y:S01]  /*04e0*/  VOTEU.ALL UP0, P0 ;  /* 0x00000000003f7886 */ /* 0x000fe20000000000 */
[----:B------:R-:W-:-:S04]  /*04f0*/  ISETP.NE.AND P0, PT, R0, 0x3, PT ;  /* 0x000000030000780c */ /* 0x000fc80003f05270 */
[----:B------:R-:W-:Y:S01]  /*0500*/  ISETP.EQ.OR P0, PT, R0, RZ, !P0 ;  /* 0x000000ff0000720c */ /* 0x000fe20004702670 */
[----:B--2---:R-:W-:-:S03]  /*0510*/  @!P3 IMAD.WIDE.U32 R6, R9, R3, R4 ;  /* 0x000000030906b225 */ /* 0x004fc600078e0004 */
[C---:B------:R-:W-:Y:S01]  /*0520*/  ISETP.EQ.AND P0, PT, R8.reuse, RZ, P0 ;  /* 0x000000ff0800720c */ /* 0x040fe20000702270 */
[----:B------:R-:W-:Y:S01]  /*0530*/  VIADD R8, R8, 0xffffffff ;  /* 0xffffffff08087836 */ /* 0x000fe20000000000 */
[----:B------:R-:W0:Y:S02]  /*0540*/  FENCE.VIEW.ASYNC.S ;  /* 0x00000000000073c6 */ /* 0x000e240000000000 */
[----:B0-----:R0:W3:Y:S01]  /*0550*/  @!UP0 SYNCS.EXCH.64 URZ, [UR6+0x60], UR4 ;  /* 0x00006004063f85b2 */ /* 0x0010e20008000100 */
[----:B------:R-:W-:Y:S01]  /*0560*/  @!P3 IMAD.MOV.U32 R16, RZ, RZ, R6 ;  /* 0x000000ffff10b224 */ /* 0x000fe200078e0006 */
[----:B------:R-:W-:Y:S01]  /*0570*/  SEL R19, RZ, 0x1, !P0 ;  /* 0x00000001ff137807 */ /* 0x000fe20004000000 */
[----:B------:R-:W-:Y:S01]  /*0580*/  @!P3 IMAD.MOV.U32 R17, RZ, RZ, R7 ;  /* 0x000000ffff11b224 */ /* 0x000fe200078e0007 */
[----:B------:R-:W-:-:S04]  /*0590*/  ISETP.GE.U32.AND P1, PT, R8, 0x2, PT ;  /* 0x000000020800780c */ /* 0x000fc80003f26070 */
[----:B------:R-:W-:Y:S01]  /*05a0*/  SEL R19, R19, 0x2, P1 ;  /* 0x0000000213137807 */ /* 0x000fe20000800000 */
[----:B------:R0:W3:Y:S01]  /*05b0*/  @!UP1 SYNCS.EXCH.64 URZ, [UR6+0x68], UR4 ;  /* 0x00006804063f95b2 */ /* 0x0000e20008000100 */
[----:B------:R-:W-:Y:S01]  /*05c0*/  NOP ;  /* 0x0000000000007918 */ /* 0x000fe20000000000 */
[----:B---34-:R-:W-:Y:S06]  /*05d0*/  BAR.SYNC.DEFER_BLOCKING 0x0 ;  /* 0x0000000000007b1d */ /* 0x018fec0000010000 */
[----:B------:R-:W-:Y:S05]  /*05e0*/  @!P2 BRA `(.L_x_3) ;  /* 0x0000009c006ca947 */ /* 0x000fea0003800000 */
[----:B------:R-:W-:-:S13]  /*05f0*/  ISETP.GT.U32.AND P0, PT, R8, 0x1, PT ;  /* 0x000000010800780c */ /* 0x000fda0003f04070 */
[----:B0-----:R-:W-:Y:S05]  /*0600*/  @P0 EXIT ;  /* 0x000000000000094d */ /* 0x001fea0003800000 */
[----:B------:R-:W-:Y:S01]  /*0610*/  ULDC.64 UR4, c[0x0][0x650] ;  /* 0x0001940000047ab9 */ /* 0x000fe20000000a00 */
[----:B------:R-:W-:Y:S01]  /*0620*/  PRMT R0, RZ, 0x7610, R0 ;  /* 0x00007610ff007816 */ /* 0x000fe20000000000 */
[----:B------:R-:W-:Y:S01]  /*0630*/  IMAD.MOV.U32 R153, RZ, RZ, -0x1 ;  /* 0xffffffffff997424 */ /* 0x000fe200078e00ff */
[----:B------:R-:W-:Y:S01]  /*0640*/  ISETP.GE.U32.AND P0, PT, R16, UR4, PT ;  /* 0x0000000410007c0c */ /* 0x000fe2000bf06070 */
[----:B------:R-:W-:Y:S02]  /*0650*/  IMAD.MOV.U32 R152, RZ, RZ, -0x1 ;  /* 0xffffffffff987424 */ /* 0x000fe400078e00ff */
[----:B------:R-:W-:Y:S01]  /*0660*/  IMAD.MOV.U32 R23, RZ, RZ, -0x1 ;  /* 0xffffffffff177424 */ /* 0x000fe200078e00ff */
[----:B------:R-:W-:-:S13]  /*0670*/  ISETP.GE.U32.AND.EX P0, PT, R17, UR5, PT, P0 ;  /* 0x0000000511007c0c */ /* 0x000fda000bf06100 */
[----:B------:R-:W-:Y:S05]  /*0680*/  @P0 BRA `(.L_x_4) ;  /* 0x0000000400540947 */ /* 0x000fea0003800000 */
[----:B------:R-:W0:Y:S01]  /*0690*/  LDC.64 R14, c[0x0][0x628] ;  /* 0x00018a00ff0e7b82 */ /* 0x000e220000000a00 */
[----:B------:R-:W-:Y:S02]  /*06a0*/  IMAD.MOV.U32 R6, RZ, RZ, R16 ;  /* 0x000000ffff067224 */ /* 0x000fe400078e0010 */
[----:B------:R-:W-:-:S05]  /*06b0*/  IMAD.MOV.U32 R7, RZ, RZ, R17 ;  /* 0x000000ffff077224 */ /* 0x000fca00078e0011 */
[----:B------:R-:W1:Y:S08]  /*06c0*/  LDC R0, c[0x0][0x630] ;  /* 0x00018c00ff007b82 */ /* 0x000e700000000800 */
[----:B------:R-:W2:Y:S01]  /*06d0*/  LDC.64 R20, c[0x0][0x620] ;  /* 0x00018800ff147b82 */ /* 0x000ea20000000a00 */
[----:B0-----:R-:W-:-:S04]  /*06e0*/  ISETP.NE.U32.AND P0, PT, R14, RZ, PT ;  /* 0x000000ff0e00720c */ /* 0x001fc80003f05070 */
[----:B------:R-:W-:-:S13]  /*06f0*/  ISETP.NE.AND.EX P0, PT, R15, RZ, PT, P0 ;  /* 0x000000ff0f00720c */ /* 0x000fda0003f05300 */
[----:B-12---:R-:W-:Y:S05]  /*0700*/  @!P0 BRA `(.L_x_5) ;  /* 0x0000000000288947 */ /* 0x006fea0003800000 */
[----:B------:R-:W0:Y:S02]  /*0710*/  LDC R11, c[0x0][0x634] ;  /* 0x00018d00ff0b7b82 */ /* 0x000e240000000800 */
[----:B0-----:R-:W-:-:S05]  /*0720*/  IADD3 R11, P0, R16, R11, RZ ;  /* 0x0000000b100b7210 */ /* 0x001fca0007f1e0ff */
[----:B------:R-:W-:-:S04]  /*0730*/  IMAD.X R13, RZ, RZ, R17, P0 ;  /* 0x000000ffff0d7224 */ /* 0x000fc800000e0611 */
[----:B------:R-:W-:-:S04]  /*0740*/  IMAD.WIDE.U32 R6, R13, R14, RZ ;  /* 0x0000000e0d067225 */ /* 0x000fc800078e00ff */
[----:B------:R-:W-:-:S04]  /*0750*/  IMAD.WIDE.U32 R8, P0, R11, R15, R6 ;  /* 0x0000000f0b087225 */ /* 0x000fc80007800006 */
[----:B------:R-:W-:-:S04]  /*0760*/  IMAD.WIDE.U32 R6, R11, R14, RZ ;  /* 0x0000000e0b067225 */ /* 0x000fc800078e00ff */
[----:B------:R-:W-:Y:S01]  /*0770*/  IMAD.X R11, RZ, RZ, RZ, P0 ;  /* 0x000000ffff0b7224 */ /* 0x000fe200000e06ff */
[----:B------:R-:W-:Y:S01]  /*0780*/  IADD3 RZ, P0, R7, R8, RZ ;  /* 0x0000000807ff7210 */ /* 0x000fe20007f1e0ff */
[----:B------:R-:W-:-:S04]  /*0790*/  IMAD.MOV.U32 R10, RZ, RZ, R9 ;  /* 0x000000ffff0a7224 */ /* 0x000fc800078e0009 */
[----:B------:R-:W-:-:S08]  /*07a0*/  IMAD.WIDE.U32.X R6, R13, R15, R10, P0 ;  /* 0x0000000f0d067225 */ /* 0x000fd000000e040a */
.L_x_5:
[-CC-:B------:R-:W-:Y:S01]  /*07b0*/  SHF.R.U64 R23, R6, R0.reuse, R7.reuse ;  /* 0x0000000006177219 */ /* 0x180fe20000001207 */
[----:B------:R-:W0:Y:S01]  /*07c0*/  LDC R10, c[0x0][0x618] ;  /* 0x00018600ff0a7b82 */ /* 0x000e220000000800 */
[----:B------:R-:W-:Y:S01]  /*07d0*/  SHF.R.U32.HI R5, RZ, R0, R7 ;  /* 0x00000000ff057219 */ /* 0x000fe20000011607 */
[----:B------:R-:W-:Y:S01]  /*07e0*/  ULDC UR4, c[0x0][0x150] ;  /* 0x0000540000047ab9 */ /* 0x000fe20000000800 */
[----:B------:R-:W-:Y:S02]  /*07f0*/  IADD3 R9, P0, RZ, -R23, RZ ;  /* 0x80000017ff097210 */ /* 0x000fe40007f1e0ff */
[----:B------:R-:W-:-:S03]  /*0800*/  I2FP.F32.U32 R0, R4 ;  /* 0x0000000400007245 */ /* 0x000fc60000201000 */
[----:B------:R-:W1:Y:S01]  /*0810*/  LDC.64 R28, c[0x0][0x640] ;  /* 0x00019000ff1c7b82 */ /* 0x000e620000000a00 */
[----:B------:R-:W-:Y:S02]  /*0820*/  IMAD.X R11, RZ, RZ, ~R5, P0 ;  /* 0x000000ffff0b7224 */ /* 0x000fe400000e0e05 */
[----:B------:R-:W-:Y:S01]  /*0830*/  FMUL R0, R0, UR4 ;  /* 0x0000000400007c20 */ /* 0x000fe20008400000 */
[----:B------:R-:W-:Y:S01]  /*0840*/  IMAD.WIDE.U32 R6, R9, R20, R16 ;  /* 0x0000001409067225 */ /* 0x000fe200078e0010 */
[----:B------:R-:W-:-:S03]  /*0850*/  ULDC UR4, c[0x0][0x154] ;  /* 0x0000550000047ab9 */ /* 0x000fc60000000800 */
[----:B------:R-:W-:Y:S01]  /*0860*/  IMAD R8, R11, R20, RZ ;  /* 0x000000140b087224 */ /* 0x000fe200078e02ff */
[----:B------:R-:W2:Y:S01]  /*0870*/  LDC R5, c[0x0][0x144] ;  /* 0x00005100ff057b82 */ /* 0x000ea20000000800 */
[----:B------:R-:W3:Y:S02]  /*0880*/  F2I.U32.TRUNC.NTZ R0, R0 ;  /* 0x0000000000007305 */ /* 0x000ee4000020f000 */
[----:B------:R-:W-:-:S04]  /*0890*/  IMAD R9, R9, R21, R8 ;  /* 0x0000001509097224 */ /* 0x000fc800078e0208 */
[----:B------:R-:W-:Y:S01]  /*08a0*/  IMAD.IADD R7, R7, 0x1, R9 ;  /* 0x0000000107077824 */ /* 0x000fe200078e0209 */
[----:B------:R-:W4:Y:S01]  /*08b0*/  LDC R12, c[0x0][0x608] ;  /* 0x00018200ff0c7b82 */ /* 0x000f220000000800 */
[----:B------:R-:W-:-:S03]  /*08c0*/  IMAD.MOV.U32 R9, RZ, RZ, -0x1 ;  /* 0xffffffffff097424 */ /* 0x000fc600078e00ff */
[-CC-:B0-----:R-:W-:Y:S02]  /*08d0*/  SHF.R.U64 R20, R6, R10.reuse, R7.reuse ;  /* 0x0000000a06147219 */ /* 0x181fe40000001207 */
[----:B------:R-:W-:Y:S02]  /*08e0*/  I2FP.F32.U32 R6, R3 ;  /* 0x0000000300067245 */ /* 0x000fe40000201000 */
[----:B------:R-:W0:Y:S01]  /*08f0*/  LDC R26, c[0x0][0x658] ;  /* 0x00019600ff1a7b82 */ /* 0x000e220000000800 */
[----:B-1----:R-:W-:Y:S01]  /*0900*/  ISETP.NE.U32.AND P0, PT, R28, RZ, PT ;  /* 0x000000ff1c00720c */ /* 0x002fe20003f05070 */
[----:B---3--:R-:W-:Y:S01]  /*0910*/  IMAD.MOV R8, RZ, RZ, -R0 ;  /* 0x000000ffff087224 */ /* 0x008fe200078e0a00 */
[----:B------:R-:W-:Y:S01]  /*0920*/  SHF.R.U32.HI R7, RZ, R10, R7 ;  /* 0x0000000aff077219 */ /* 0x000fe20000011607 */
[----:B------:R-:W-:Y:S01]  /*0930*/  FMUL R6, R6, UR4 ;  /* 0x0000000406067c20 */ /* 0x000fe20008400000 */
[----:B------:R-:W-:-:S03]  /*0940*/  ISETP.NE.AND.EX P0, PT, R29, RZ, PT, P0 ;  /* 0x000000ff1d00720c */ /* 0x000fc60003f05300 */
[----:B------:R-:W1:Y:S01]  /*0950*/  LDC R14, c[0x0][0x148] ;  /* 0x00005200ff0e7b82 */ /* 0x000e620000000800 */
[----:B--2---:R-:W-:-:S07]  /*0960*/  IMAD R0, R5, R8, R4 ;  /* 0x0000000805007224 */ /* 0x004fce00078e0204 */
[----:B------:R-:W2:Y:S01]  /*0970*/  LDC R24, c[0x0][0x600] ;  /* 0x00018000ff187b82 */ /* 0x000ea20000000800 */
[-CC-:B----4-:R-:W-:Y:S02]  /*0980*/  SHF.R.U64 R30, R20, R12.reuse, R7.reuse ;  /* 0x0000000c141e7219 */ /* 0x190fe40000001207 */
[----:B------:R-:W-:Y:S01]  /*0990*/  SHF.R.U32.HI R5, RZ, R12, R7 ;  /* 0x0000000cff057219 */ /* 0x000fe20000011607 */
[----:B------:R-:W-:Y:S01]  /*09a0*/  IMAD.MOV.U32 R7, RZ, RZ, 0x1 ;  /* 0x00000001ff077424 */ /* 0x000fe200078e00ff */
[----:B------:R3:W4:Y:S03]  /*09b0*/  F2I.U32.TRUNC.NTZ R12, R6 ;  /* 0x00000006000c7305 */ /* 0x000726000020f000 */
[----:B------:R-:W1:Y:S01]  /*09c0*/  LDC R15, c[0x0][0x648] ;  /* 0x00019200ff0f7b82 */ /* 0x000e620000000800 */
[-C--:B0-----:R-:W-:Y:S02]  /*09d0*/  SHF.L.U32 R4, R9, R26.reuse, RZ ;  /* 0x0000001a09047219 */ /* 0x081fe400000006ff */
[----:B------:R-:W-:-:S02]  /*09e0*/  SHF.R.U64 R32, R30, R26, R5 ;  /* 0x0000001a1e207219 */ /* 0x000fc40000001205 */
[----:B------:R-:W-:Y:S02]  /*09f0*/  LOP3.LUT R11, RZ, R4, RZ, 0x33, !PT ;  /* 0x00000004ff0b7212 */ /* 0x000fe400078e33ff */
[-C--:B------:R-:W-:Y:S01]  /*0a00*/  SHF.R.U32.HI R5, RZ, R26.reuse, R5 ;  /* 0x0000001aff057219 */ /* 0x080fe20000011605 */
[----:B------:R-:W0:Y:S01]  /*0a10*/  LDC R21, c[0x0][0x638] ;  /* 0x00018e00ff157b82 */ /* 0x000e220000000800 */
[----:B------:R-:W-:Y:S01]  /*0a20*/  SHF.L.U32 R10, R7, R26, RZ ;  /* 0x0000001a070a7219 */ /* 0x000fe200000006ff */
[----:B------:R-:W-:-:S06]  /*0a30*/  IMAD.MOV.U32 R4, RZ, RZ, R32 ;  /* 0x000000ffff047224 */ /* 0x000fcc00078e0020 */
[----:B------:R-:W0:Y:S01]  /*0a40*/  LDC R153, c[0x0][0x610] ;  /* 0x00018400ff997b82 */ /* 0x000e220000000800 */
[----:B---34-:R-:W-:Y:S05]  /*0a50*/  @!P0 BRA `(.L_x_6) ;  /* 0x0000000000288947 */ /* 0x018fea0003800000 */
[----:B------:R-:W3:Y:S02]  /*0a60*/  LDC R9, c[0x0][0x64c] ;  /* 0x00019300ff097b82 */ /* 0x000ee40000000800 */
[----:B---3--:R-:W-:-:S05]  /*0a70*/  IADD3 R9, P0, R32, R9, RZ ;  /* 0x0000000920097210 */ /* 0x008fca0007f1e0ff */
        /* <DEDUP_REMOVED lines=8> */
.L_x_6:
[----:B-1----:R-:W-:Y:S01]  /*0b00*/  SHF.R.U64 R4, R4, R15, R5 ;  /* 0x0000000f04047219 */ /* 0x002fe20000001205 */
[----:B--2---:R-:W-:Y:S01]  /*0b10*/  VIADD R5, R24, 0xffffffff ;  /* 0xffffffff18057836 */ /* 0x004fe20000000000 */
[----:B------:R-:W-:Y:S01]  /*0b20*/  LOP3.LUT R11, R30, R11, RZ, 0xc0, !PT ;  /* 0x0000000b1e0b7212 */ /* 0x000fe200078ec0ff */
[----:B------:R-:W-:Y:S02]  /*0b30*/  IMAD.MOV R12, RZ, RZ, -R12 ;  /* 0x000000ffff0c7224 */ /* 0x000fe400078e0a0c */
[----:B------:R-:W-:Y:S02]  /*0b40*/  IMAD.MOV R6, RZ, RZ, -R4 ;  /* 0x000000ffff067224 */ /* 0x000fe400078e0a04 */
[----:B------:R-:W-:Y:S01]  /*0b50*/  IMAD R11, R10, R4, R11 ;  /* 0x000000040a0b7224 */ /* 0x000fe200078e020b */
[----:B------:R-:W-:Y:S01]  /*0b60*/  LOP3.LUT R4, R20, R5, RZ, 0xc0, !PT ;  /* 0x0000000514047212 */ /* 0x000fe200078ec0ff */
[----:B------:R-:W-:Y:S02]  /*0b70*/  @P3 IMAD R0, R14, R12, R3 ;  /* 0x0000000c0e003224 */ /* 0x000fe400078e0203 */
[----:B0-----:R-:W-:-:S02]  /*0b80*/  IMAD R3, R6, R21, R32 ;  /* 0x0000001506037224 */ /* 0x001fc400078e0220 */
[----:B------:R-:W-:Y:S02]  /*0b90*/  IMAD R153, R11, R153, R0 ;  /* 0x000000990b997224 */ /* 0x000fe400078e0200 */
[----:B------:R-:W-:Y:S02]  /*0ba0*/  IMAD R4, R3, R24, R4 ;  /* 0x0000001803047224 */ /* 0x000fe400078e0204 */
[----:B------:R-:W-:-:S03]  /*0bb0*/  IMAD.MOV.U32 R0, RZ, RZ, 0x1 ;  /* 0x00000001ff007424 */ /* 0x000fc600078e00ff */
[----:B------:R-:W-:Y:S02]  /*0bc0*/  SEL R152, R4, R153, !P3 ;  /* 0x0000009904987207 */ /* 0x000fe40005800000 */
[----:B------:R-:W-:-:S07]  /*0bd0*/  SEL R153, R153, R4, !P3 ;  /* 0x0000000499997207 */ /* 0x000fce0005800000 */
.L_x_4:
[----:B------:R-:W-:-:S08]  /*0be0*/  NOP ;  /* 0x0000000000007918 */ /* 0x000fd00000000000 */
[----:B------:R-:W0:Y:S02]  /*0bf0*/  USETMAXREG.TRY_ALLOC.CTAPOOL UP0, 0xe8 ;  /* 0x000000e8000079c8 */ /* 0x000e240008000600 */
[----:B0-----:R-:W-:-:S13]  /*0c00*/  PLOP3.LUT P0, PT, PT, PT, UP0, 0x80, 0x0 ;  /* 0x000000000000781c */ /* 0x001fda0003f0f008 */
[----:B------:R-:W-:Y:S05]  /*0c10*/  @!P0 BRA `(.L_x_4) ;  /* 0xfffffffc00f08947 */ /* 0x000fea000383ffff */
[----:B------:R-:W-:Y:S01]  /*0c20*/  ULDC.64 UR4, c[0x0][0x598] ;  /* 0x0001660000047ab9 */ /* 0x000fe20000000a00 */
[----:B------:R-:W-:Y:S01]  /*0c30*/  ULDC.64 UR36, c[0x0][0x208] ;  /* 0x0000820000247ab9 */ /* 0x000fe20000000a00 */
[----:B------:R-:W-:-:S04]  /*0c40*/  ISETP.NE.U32.AND P0, PT, RZ, UR4, PT ;  /* 0x00000004ff007c0c */ /* 0x000fc8000bf05070 */
[----:B------:R-:W-:-:S13]  /*0c50*/  ISETP.NE.AND.EX P0, PT, RZ, UR5, PT, P0 ;  /* 0x00000005ff007c0c */ /* 0x000fda000bf05300 */
[----:B------:R-:W-:Y:S05]  /*0c60*/  @!P0 BRA `(.L_x_7) ;  /* 0x00000000001c8947 */ /* 0x000fea0003800000 */
[----:B------:R-:W0:Y:S02]  /*0c70*/  LDC.64 R4, c[0x0][0x598] ;  /* 0x00016600ff047b82 */ /* 0x000e240000000a00 */
[----:B0-----:R-:W2:Y:S02]  /*0c80*/  LDG.E.64 R4, desc[UR36][R4.64] ;  /* 0x0000002404047981 */ /* 0x001ea4000c1e1b00 */
[----:B--2---:R-:W-:-:S04]  /*0c90*/  ISETP.NE.U32.AND P0, PT, R4, RZ, PT ;  /* 0x000000ff0400720c */ /* 0x004fc80003f05070 */
[----:B------:R-:W-:-:S13]  /*0ca0*/  ISETP.NE.AND.EX P0, PT, R5, RZ, PT, P0 ;  /* 0x000000ff0500720c */ /* 0x000fda0003f05300 */
[----:B------:R-:W-:Y:S05]  /*0cb0*/  @!P0 BRA `(.L_x_7) ;  /* 0x0000000000088947 */ /* 0x000fea0003800000 */
[----:B------:R0:W5:Y:S01]  /*0cc0*/  LD.E R154, desc[UR36][R4.64] ;  /* 0x00000024049a7980 */ /* 0x000162000c101900 */
[----:B------:R-:W-:Y:S05]  /*0cd0*/  BRA `(.L_x_8) ;  /* 0x0000000000247947 */ /* 0x000fea0003800000 */
.L_x_7:
[----:B------:R-:W-:Y:S02]  /*0ce0*/  ULDC.64 UR4, c[0x0][0x588] ;  /* 0x0001620000047ab9 */ /* 0x000fe40000000a00 */
[----:B------:R-:W-:-:S04]  /*0cf0*/  ISETP.NE.U32.AND P0, PT, RZ, UR4, PT ;  /* 0x00000004ff007c0c */ /* 0x000fc8000bf05070 */
[----:B------:R-:W-:-:S13]  /*0d00*/  ISETP.NE.AND.EX P0, PT, RZ, UR5, PT, P0 ;  /* 0x00000005ff007c0c */ /* 0x000fda000bf05300 */
[----:B------:R-:W-:Y:S05]  /*0d10*/  @!P0 BRA `(.L_x_9) ;  /* 0x00000000000c8947 */ /* 0x000fea0003800000 */
[----:B------:R-:W0:Y:S02]  /*0d20*/  LDC.64 R154, c[0x0][0x588] ;  /* 0x00016200ff9a7b82 */ /* 0x000e240000000a00 */
[----:B0-----:R1:W5:Y:S01]  /*0d30*/  LDG.E R154, desc[UR36][R154.64] ;  /* 0x000000249a9a7981 */ /* 0x001362000c1e1900 */
[----:B------:R-:W-:Y:S05]  /*0d40*/  BRA `(.L_x_8) ;  /* 0x0000000000087947 */ /* 0x000fea0003800000 */
.L_x_9:
[----:B------:R-:W-:Y:S02]  /*0d50*/  ULDC UR4, c[0x0][0x580] ;  /* 0x0001600000047ab9 */ /* 0x000fe40000000800 */
[----:B------:R-:W-:-:S07]  /*0d60*/  IMAD.U32 R154, RZ, RZ, UR4 ;  /* 0x00000004ff9a7e24 */ /* 0x000fce000f8e00ff */
.L_x_8:
[----:B------:R-:W-:Y:S02]  /*0d70*/  ULDC.64 UR4, c[0x0][0x5a0] ;  /* 0x0001680000047ab9 */ /* 0x000fe40000000a00 */
[----:B------:R-:W-:-:S04]  /*0d80*/  ISETP.NE.U32.AND P0, PT, RZ, UR4, PT ;  /* 0x00000004ff007c0c */ /* 0x000fc8000bf05070 */
[----:B------:R-:W-:-:S13]  /*0d90*/  ISETP.NE.AND.EX P0, PT, RZ, UR5, PT, P0 ;  /* 0x00000005ff007c0c */ /* 0x000fda000bf05300 */
[----:B------:R-:W-:Y:S05]  /*0da0*/  @!P0 BRA `(.L_x_10) ;  /* 0x00000000001c8947 */ /* 0x000fea0003800000 */
[----:B0-----:R-:W0:Y:S02]  /*0db0*/  LDC.64 R4, c[0x0][0x5a0] ;  /* 0x00016800ff047b82 */ /* 0x001e240000000a00 */
[----:B0-----:R-:W2:Y:S02]  /*0dc0*/  LDG.E.64 R4, desc[UR36][R4.64] ;  /* 0x0000002404047981 */ /* 0x001ea4000c1e1b00 */
[----:B--2---:R-:W-:-:S04]  /*0dd0*/  ISETP.NE.U32.AND P0, PT, R4, RZ, PT ;  /* 0x000000ff0400720c */ /* 0x004fc80003f05070 */
[----:B------:R-:W-:-:S13]  /*0de0*/  ISETP.NE.AND.EX P0, PT, R5, RZ, PT, P0 ;  /* 0x000000ff0500720c */ /* 0x000fda0003f05300 */
[----:B------:R-:W-:Y:S05]  /*0df0*/  @!P0 BRA `(.L_x_10) ;  /* 0x0000000000088947 */ /* 0x000fea0003800000 */
[----:B-1----:R0:W5:Y:S01]  /*0e00*/  LD.E R155, desc[UR36][R4.64] ;  /* 0x00000024049b7980 */ /* 0x002162000c101900 */
[----:B------:R-:W-:Y:S05]  /*0e10*/  BRA `(.L_x_11) ;  /* 0x0000000000247947 */ /* 0x000fea0003800000 */
.L_x_10:
[----:B------:R-:W-:Y:S02]  /*0e20*/  ULDC.64 UR4, c[0x0][0x590] ;  /* 0x0001640000047ab9 */ /* 0x000fe40000000a00 */
[----:B------:R-:W-:-:S04]  /*0e30*/  ISETP.NE.U32.AND P0, PT, RZ, UR4, PT ;  /* 0x00000004ff007c0c */ /* 0x000fc8000bf05070 */
[----:B------:R-:W-:-:S13]  /*0e40*/  ISETP.NE.AND.EX P0, PT, RZ, UR5, PT, P0 ;  /* 0x00000005ff007c0c */ /* 0x000fda000bf05300 */
[----:B------:R-:W-:Y:S05]  /*0e50*/  @!P0 BRA `(.L_x_12) ;  /* 0x00000000000c8947 */ /* 0x000fea0003800000 */
[----:B0-----:R-:W1:Y:S02]  /*0e60*/  LDC.64 R4, c[0x0][0x590] ;  /* 0x00016400ff047b82 */ /* 0x001e640000000a00 */
[----:B-1----:R1:W5:Y:S01]  /*0e70*/  LDG.E R155, desc[UR36][R4.64] ;  /* 0x00000024049b7981 */ /* 0x002362000c1e1900 */
[----:B------:R-:W-:Y:S05]  /*0e80*/  BRA `(.L_x_11) ;  /* 0x0000000000087947 */ /* 0x000fea0003800000 */
.L_x_12:
[----:B------:R-:W-:Y:S02]  /*0e90*/  ULDC UR4, c[0x0][0x584] ;  /* 0x0001610000047ab9 */ /* 0x000fe40000000800 */
[----:B-1----:R-:W-:-:S07]  /*0ea0*/  IMAD.U32 R155, RZ, RZ, UR4 ;  /* 0x00000004ff9b7e24 */ /* 0x002fce000f8e00ff */
.L_x_11:
[----:B------:R-:W-:-:S13]  /*0eb0*/  LOP3.LUT P0, RZ, R0, 0xff, RZ, 0xc0, !PT ;  /* 0x000000ff00ff7812 */ /* 0x000fda000780c0ff */
[----:B------:R-:W-:Y:S05]  /*0ec0*/  @!P0 EXIT ;  /* 0x000000000000894d */ /* 0x000fea0003800000 */
[----:B------:R-:W-:Y:S01]  /*0ed0*/  ULDC UR4, c[0x0][0x28c] ;  /* 0x0000a30000047ab9 */ /* 0x000fe20000000800 */
[----:B------:R-:W-:Y:S01]  /*0ee0*/  LOP3.LUT R158, R19, 0x1, RZ, 0xfc, !PT ;  /* 0x00000001139e7812 */ /* 0x000fe200078efcff */
[----:B------:R-:W-:Y:S01]  /*0ef0*/  UIADD3 UR4, UR4, 0x7f, URZ ;  /* 0x0000007f04047890 */ /* 0x000fe2000fffe03f */
[----:B------:R-:W-:Y:S01]  /*0f00*/  UMOV UR38, URZ ;  /* 0x0000003f00267c82 */ /* 0x000fe20008000000 */
[----:B------:R-:W-:Y:S02]  /*0f10*/  UMOV UR39, URZ ;  /* 0x0000003f00277c82 */ /* 0x000fe40008000000 */
[----:B------:R-:W-:-:S04]  /*0f20*/  USHF.R.S32.HI UR5, URZ, 0x1f, UR4 ;  /* 0x0000001f3f057899 */ /* 0x000fc80008011404 */
[----:B------:R-:W-:-:S04]  /*0f30*/  ULEA.HI UR5, UR5, UR4, URZ, 0x7 ;  /* 0x0000000405057291 */ /* 0x000fc8000f8f383f */
[----:B------:R-:W-:-:S12]  /*0f40*/  USHF.R.S32.HI UR40, URZ, 0x7, UR5 ;  /* 0x000000073f287899 */ /* 0x000fd80008011405 */
.L_x_286:
[----:B------:R-:W-:Y:S01]  /*0f50*/  LOP3.LUT R0, R18, 0x80, RZ, 0xc0, !PT ;  /* 0x0000008012007812 */ /* 0x000fe200078ec0ff */
[----:B--2---:R-:W2:Y:S01]  /*0f60*/  S2UR UR7, SR_CgaCtaId ;  /* 0x00000000000779c3 */ /* 0x004ea20000008800 */
[----:B------:R-:W-:Y:S02]  /*0f70*/  UMOV UR6, 0x400 ;  /* 0x0000040000067882 */ /* 0x000fe40000000000 */
[----:B------:R-:W-:-:S06]  /*0f80*/  SHF.R.U32.HI R0, RZ, 0x7, R0 ;  /* 0x00000007ff007819 */ /* 0x000fcc0000011600 */
[----:B---3--:R-:W3:Y:S01]  /*0f90*/  SHFL.IDX PT, R0, R0, RZ, 0x1f ;  /* 0x00001fff00007589 */ /* 0x008ee200000e0000 */
[----:B--2---:R-:W-:Y:S01]  /*0fa0*/  ULEA UR42, UR7, UR6, 0x18 ;  /* 0x00000006072a7291 */ /* 0x004fe2000f8ec03f */
[----:B---3--:R-:W-:-:S13]  /*0fb0*/  R2UR UR4, R0 ;  /* 0x00000000000472ca */ /* 0x008fda00000e0000 */
[----:B------:R-:W-:-:S04]  /*0fc0*/  ULEA.HI UR5, UR4, UR4, URZ, 0x1 ;  /* 0x0000000404057291 */ /* 0x000fc8000f8f083f */
[----:B------:R-:W-:-:S04]  /*0fd0*/  ULOP3.LUT UR5, UR5, 0x7fffe, URZ, 0xc0, !UPT ;  /* 0x0007fffe05057892 */ /* 0x000fc8000f8ec03f */
[----:B------:R-:W-:-:S03]  /*0fe0*/  UIADD3 UR5, UR4, -UR5, URZ ;  /* 0x8000000504057290 */ /* 0x000fc6000fffe03f */
[----:B------:R-:W-:Y:S01]  /*0ff0*/  ULDC UR4, c[0x0][0x28c] ;  /* 0x0000a30000047ab9 */ /* 0x000fe20000000800 */
[----:B------:R-:W-:Y:S01]  /*1000*/  ULEA UR5, UR5, UR42, 0xd ;  /* 0x0000002a05057291 */ /* 0x000fe2000f8e683f */
[----:B------:R-:W-:-:S03]  /*1010*/  ISETP.LT.AND P0, PT, RZ, UR4, PT ;  /* 0x00000004ff007c0c */ /* 0x000fc6000bf01270 */
[----:B------:R-:W-:-:S04]  /*1020*/  UIADD3 UR5, UR5, 0x100, URZ ;  /* 0x0000010005057890 */ /* 0x000fc8000fffe03f */
[----:B------:R-:W-:-:S04]  /*1030*/  USHF.R.U32.HI UR5, URZ, 0x4, UR5 ;  /* 0x000000043f057899 */ /* 0x000fc80008011605 */
[----:B------:R-:W-:Y:S02]  /*1040*/  ULOP3.LUT UR41, UR5, 0x3fff, URZ, 0xc0, !UPT ;  /* 0x00003fff05297892 */ /* 0x000fe4000f8ec03f */
[----:B-1----:R-:W-:Y:S10]  /*1050*/  @P0 BRA `(.L_x_13) ;  /* 0x0000000000400947 */ /* 0x002ff40003800000 */
[----:B------:R-:W-:Y:S01]  /*1060*/  MOV R0, 0x0 ;  /* 0x0000000000007802 */ /* 0x000fe20000000f00 */
[----:B------:R-:W-:Y:S01]  /*1070*/  ULDC.64 UR4, c[0x4][0x68] ;  /* 0x01001a0000047ab9 */ /* 0x000fe20000000a00 */
[----:B------:R-:W-:Y:S01]  /*1080*/  ULDC.64 UR6, c[0x4][0x8] ;  /* 0x0100020000067ab9 */ /* 0x000fe20000000a00 */
[----:B01----:R-:W-:Y:S01]  /*1090*/  IMAD.U32 R4, RZ, RZ, UR4 ;  /* 0x00000004ff047e24 */ /* 0x003fe2000f8e00ff */
[----:B------:R0:W1:Y:S01]  /*10a0*/  LDC.64 R14, c[0x4][R0] ;  /* 0x01000000000e7b82 */ /* 0x0000620000000a00 */
[----:B------:R-:W-:Y:S01]  /*10b0*/  IMAD.U32 R5, RZ, RZ, UR5 ;  /* 0x00000005ff057e24 */ /* 0x000fe2000f8e00ff */
[----:B------:R-:W-:Y:S01]  /*10c0*/  ULDC.64 UR4, c[0x4][0x70] ;  /* 0x01001c0000047ab9 */ /* 0x000fe20000000a00 */
[----:B------:R-:W-:Y:S02]  /*10d0*/  IMAD.U32 R10, RZ, RZ, UR6 ;  /* 0x00000006ff0a7e24 */ /* 0x000fe4000f8e00ff */
[----:B------:R-:W-:Y:S02]  /*10e0*/  IMAD.U32 R6, RZ, RZ, UR4 ;  /* 0x00000004ff067e24 */ /* 0x000fe4000f8e00ff */
[----:B------:R-:W-:-:S02]  /*10f0*/  IMAD.U32 R7, RZ, RZ, UR5 ;  /* 0x00000005ff077e24 */ /* 0x000fc4000f8e00ff */
[----:B------:R-:W-:Y:S02]  /*1100*/  IMAD.U32 R11, RZ, RZ, UR7 ;  /* 0x00000007ff0b7e24 */ /* 0x000fe4000f8e00ff */
[----:B------:R-:W-:Y:S02]  /*1110*/  IMAD.MOV.U32 R8, RZ, RZ, 0x1e1 ;  /* 0x000001e1ff087424 */ /* 0x000fe400078e00ff */
[----:B------:R-:W-:Y:S02]  /*1120*/  IMAD.MOV.U32 R12, RZ, RZ, 0x1 ;  /* 0x00000001ff0c7424 */ /* 0x000fe400078e00ff */
[----:B0-----:R-:W-:-:S07]  /*1130*/  IMAD.MOV.U32 R13, RZ, RZ, RZ ;  /* 0x000000ffff0d7224 */ /* 0x001fce00078e00ff */
[----:B------:R-:W-:-:S07]  /*1140*/  LEPC R20, `(.L_x_13) ;  /* 0x000000001014794e */ /* 0x000fce0000000000 */
[----:B-1---5:R-:W-:Y:S05]  /*1150*/  CALL.ABS.NOINC R14 ;  /* 0x000000000e007343 */ /* 0x022fea0003c00000 */
.L_x_13:
[----:B------:R-:W-:-:S13]  /*1160*/  ISETP.NE.AND P0, PT, R158, 0x3, PT ;  /* 0x000000039e00780c */ /* 0x000fda0003f05270 */
[----:B------:R-:W-:Y:S05]  /*1170*/  @!P0 BRA `(.L_x_14) ;  /* 0x0000000000048947 */ /* 0x000fea0003800000 */
[----:B------:R-:W-:Y:S01]  /*1180*/  BPT.TRAP 0x1 ;  /* 0x000000040000795c */ /* 0x000fe20000300000 */
.L_x_14:
[----:B------:R-:W-:Y:S02]  /*1190*/  IMAD.U32 R3, RZ, RZ, UR39 ;  /* 0x00000027ff037e24 */ /* 0x000fe4000f8e00ff */
[----:B------:R-:W-:-:S03]  /*11a0*/  IMAD.U32 R0, RZ, RZ, UR38 ;  /* 0x00000026ff007e24 */ /* 0x000fc6000f8e00ff */
[----:B------:R-:W-:Y:S02]  /*11b0*/  LEA R3, R3, UR42, 0x3 ;  /* 0x0000002a03037c11 */ /* 0x000fe4000f8e18ff */
[----:B------:R-:W-:-:S04]  /*11c0*/  SHF.L.U32 R0, R0, 0x1f, RZ ;  /* 0x0000001f00007819 */ /* 0x000fc800000006ff */
[----:B------:R2:W3:Y:S01]  /*11d0*/  SYNCS.PHASECHK.TRANS64.TRYWAIT P1, [R3+URZ], R0 ;  /* 0x00000000030075a7 */ /* 0x0004e2000802017f */
[----:B------:R-:W-:Y:S05]  /*11e0*/  @!P0 BRA `(.L_x_15) ;  /* 0x0000000000048947 */ /* 0x000fea0003800000 */
[----:B------:R-:W-:Y:S01]  /*11f0*/  BPT.TRAP 0x1 ;  /* 0x000000040000795c */ /* 0x000fe20000300000 */
.L_x_15:
[----:B---3--:R-:W-:Y:S05]  /*1200*/  @P1 BRA `(.L_x_16) ;  /* 0x0000000000081947 */ /* 0x008fea0003800000 */
[----:B------:R-:W3:Y:S02]  /*1210*/  SYNCS.PHASECHK.TRANS64.TRYWAIT P1, [R3+URZ], R0 ;  /* 0x00000000030075a7 */ /* 0x000ee4000802017f */
[----:B---3--:R-:W-:Y:S05]  /*1220*/  @!P1 BRA `(.L_x_17) ;  /* 0x000000a8003c9947 */ /* 0x008fea0003800000 */
.L_x_16:
[----:B------:R-:W-:-:S04]  /*1230*/  UISETP.LT.AND UP0, UPT, UR40, 0x1, UPT ;  /* 0x000000012800788c */ /* 0x000fc8000bf01270 */
[----:B------:R-:W-:-:S04]  /*1240*/  USEL UR4, UR40, 0x1, UP0 ;  /* 0x0000000128047887 */ /* 0x000fc80008000000 */
[----:B------:R-:W-:-:S06]  /*1250*/  UIADD3 UR4, UR40, -UR4, URZ ;  /* 0x8000000428047290 */ /* 0x000fcc000fffe03f */
[----:B--23--:R-:W-:Y:S01]  /*1260*/  IMAD.U32 R0, RZ, RZ, UR4 ;  /* 0x00000004ff007e24 */ /* 0x00cfe2000f8e00ff */
[----:B------:R-:W-:Y:S05]  /*1270*/  WARPSYNC.ALL ;  /* 0x0000000000007948 */ /* 0x000fea0003800000 */
[----:B------:R-:W-:Y:S01]  /*1280*/  ISETP.GE.AND P1, PT, R0, 0x1, PT ;  /* 0x000000010000780c */ /* 0x000fe20003f26270 */
[----:B------:R-:W-:Y:S01]  /*1290*/  UIADD3 UR4, UR42, 0x28100, URZ ;  /* 0x000281002a047890 */ /* 0x000fe2000fffe03f */
[----:B------:R-:W-:Y:S01]  /*12a0*/  WARPGROUP.ARRIVE ;  /* 0x00000000000079c5 */ /* 0x000fe20000000000 */
[----:B------:R-:W-:Y:S01]  /*12b0*/  UMOV UR9, 0x40000040 ;  /* 0x4000004000097882 */ /* 0x000fe20000000000 */
[----:B------:R-:W-:Y:S01]  /*12c0*/  UMOV UR11, 0x40000040 ;  /* 0x40000040000b7882 */ /* 0x000fe20000000000 */
[----:B------:R-:W-:-:S04]  /*12d0*/  USHF.R.U32.HI UR4, URZ, 0x4, UR4 ;  /* 0x000000043f047899 */ /* 0x000fc80008011604 */
[----:B------:R-:W-:Y:S02]  /*12e0*/  ULOP3.LUT UR5, UR4, 0x3fff, URZ, 0xc0, !UPT ;  /* 0x00003fff04057892 */ /* 0x000fe4000f8ec03f */
[----:B------:R-:W-:Y:S02]  /*12f0*/  ULOP3.LUT UR4, UR41, 0x10000, URZ, 0xfc, !UPT ;  /* 0x0001000029047892 */ /* 0x000fe4000f8efc3f */
[----:B------:R-:W-:Y:S02]  /*1300*/  ULOP3.LUT UR5, UR5, 0x10000, URZ, 0xfc, !UPT ;  /* 0x0001000005057892 */ /* 0x000fe4000f8efc3f */
[----:B------:R-:W-:Y:S02]  /*1310*/  ULEA UR6, UR39, UR4, 0xb ;  /* 0x0000000427067291 */ /* 0x000fe4000f8e583f */
[----:B------:R-:W-:-:S05]  /*1320*/  ULEA UR7, UR39, UR5, 0xc ;  /* 0x0000000527077291 */ /* 0x000fca000f8e603f */
[----:B------:R-:W-:Y:S02]  /*1330*/  UMOV UR8, UR6 ;  /* 0x0000000600087c82 */ /* 0x000fe40008000000 */
[----:B------:R-:W-:Y:S02]  /*1340*/  UMOV UR10, UR7 ;  /* 0x00000007000a7c82 */ /* 0x000fe40008000000 */
[----:B------:R-:W-:Y:S01]  /*1350*/  HGMMA.64x256x16.F32.BF16 R24, gdesc[UR8], RZ, !UPT, gsb0 ;  /* 0x03e00000081879f0 */ /* 0x000fe2000c0018ff */
[----:B------:R-:W-:Y:S02]  /*1360*/  UIADD3 UR8, UR6, 0x2, URZ ;  /* 0x0000000206087890 */ /* 0x000fe4000fffe03f */
[----:B------:R-:W-:Y:S01]  /*1370*/  UIADD3 UR10, UR7, 0x2, URZ ;  /* 0x00000002070a7890 */ /* 0x000fe2000fffe03f */
[----:B------:R-:W-:Y:S01]  /*1380*/  UMOV UR9, 0x40000040 ;  /* 0x4000004000097882 */ /* 0x000fe20000000000 */
[----:B------:R-:W-:Y:S01]  /*1390*/  UMOV UR11, 0x40000040 ;  /* 0x40000040000b7882 */ /* 0x000fe20000000000 */
[----:B------:R-:W-:-:S02]  /*13a0*/  WARPGROUP.DEPBAR.LE gsb0, 0x0 ;  /* 0x00008000000079c5 */ /* 0x000fc40000010000 */
[----:B------:R-:W-:-:S15]  /*13b0*/  WARPGROUP.ARRIVE ;  /* 0x00000000000079c5 */ /* 0x000fde0000000000 */
[----:B------:R-:W-:-:S05]  /*13c0*/  NOP ;  /* 0x0000000000007918 */ /* 0x000fca0000000000 */
[----:B------:R-:W-:Y:S01]  /*13d0*/  HGMMA.64x256x16.F32.BF16 R24, gdesc[UR8], R24, gsb0 ;  /* 0x03e00000081879f0 */ /* 0x000fe20008001818 */
[----:B------:R-:W-:Y:S02]  /*13e0*/  UIADD3 UR8, UR6, 0x4, URZ ;  /* 0x0000000406087890 */ /* 0x000fe4000fffe03f */
[----:B------:R-:W-:Y:S01]  /*13f0*/  UIADD3 UR10, UR7, 0x4, URZ ;  /* 0x00000004070a7890 */ /* 0x000fe2000fffe03f */
[----:B------:R-:W-:Y:S01]  /*1400*/  UMOV UR9, 0x40000040 ;  /* 0x4000004000097882 */ /* 0x000fe20000000000 */
[----:B------:R-:W-:Y:S01]  /*1410*/  UMOV UR11, 0x40000040 ;  /* 0x40000040000b7882 */ /* 0x000fe20000000000 */
[----:B------:R-:W-:Y:S02]  /*1420*/  WARPGROUP.DEPBAR.LE gsb0, 0x0 ;  /* 0x00008000000079c5 */ /* 0x000fe40000010000 */
        /* <DEDUP_REMOVED lines=42> */
[----:B------:R-:W-:Y:S03]  /*16d0*/  HGMMA.64x256x16.F32.BF16 R24, gdesc[UR8], R24, gsb0 ;  /* 0x03e00000081879f0 */ /* 0x000fe60008001818 */
[----:B------:R-:W-:Y:S02]  /*16e0*/  WARPGROUP.DEPBAR.LE gsb0, 0x0 ;  /* 0x00008000000079c5 */ /* 0x000fe40000010000 */
[----:B------:R-:W-:Y:S05]  /*16f0*/  @!P1 BRA `(.L_x_18) ;  /* 0x0000000400a49947 */ /* 0x000fea0003800000 */
[----:B------:R-:W-:-:S04]  /*1700*/  UIADD3 UR6, UR39, 0x1, URZ ;  /* 0x0000000127067890 */ /* 0x000fc8000fffe03f */
[----:B------:R-:W-:-:S04]  /*1710*/  UISETP.NE.AND UP0, UPT, UR6, 0x5, UPT ;  /* 0x000000050600788c */ /* 0x000fc8000bf05270 */
[----:B------:R-:W-:Y:S02]  /*1720*/  USEL UR7, URZ, 0x1, UP0 ;  /* 0x000000013f077887 */ /* 0x000fe40008000000 */
[----:B------:R-:W-:Y:S02]  /*1730*/  USEL UR6, UR6, URZ, UP0 ;  /* 0x0000003f06067287 */ /* 0x000fe40008000000 */
[----:B------:R-:W-:-:S06]  /*1740*/  ULOP3.LUT UR7, UR38, UR7, URZ, 0x3c, !UPT ;  /* 0x0000000726077292 */ /* 0x000fcc000f8e3c3f */
[----:B01----:R-:W-:Y:S01]  /*1750*/  IMAD.U32 R5, RZ, RZ, UR7 ;  /* 0x00000007ff057e24 */ /* 0x003fe2000f8e00ff */
[----:B------:R-:W-:-:S06]  /*1760*/  UMOV UR7, UR39 ;  /* 0x0000002700077c82 */ /* 0x000fcc0008000000 */
.L_x_25:
[----:B01----:R-:W-:Y:S05]  /*1770*/  @!P0 BRA `(.L_x_19) ;  /* 0x0000000000048947 */ /* 0x003fea0003800000 */
[----:B------:R-:W-:Y:S01]  /*1780*/  BPT.TRAP 0x1 ;  /* 0x000000040000795c */ /* 0x000fe20000300000 */
.L_x_19:
[----:B------:R-:W0:Y:S01]  /*1790*/  S2UR UR9, SR_CgaCtaId ;  /* 0x00000000000979c3 */ /* 0x000e220000008800 */
[----:B------:R-:W-:Y:S01]  /*17a0*/  UMOV UR8, 0x400 ;  /* 0x0000040000087882 */ /* 0x000fe20000000000 */
[----:B------:R-:W-:Y:S01]  /*17b0*/  SHF.L.U32 R3, R5, 0x1f, RZ ;  /* 0x0000001f05037819 */ /* 0x000fe200000006ff */
[----:B0-----:R-:W-:-:S04]  /*17c0*/  ULEA UR8, UR9, UR8, 0x18 ;  /* 0x0000000809087291 */ /* 0x001fc8000f8ec03f */
[----:B------:R-:W-:-:S09]  /*17d0*/  ULEA UR9, UR6, UR8, 0x3 ;  /* 0x0000000806097291 */ /* 0x000fd2000f8e183f */
[----:B------:R0:W1:Y:S01]  /*17e0*/  SYNCS.PHASECHK.TRANS64.TRYWAIT P1, [UR9], R3 ;  /* 0x00000003ff0075a7 */ /* 0x0000620008020149 */
[----:B------:R-:W-:Y:S05]  /*17f0*/  @!P0 BRA `(.L_x_20) ;  /* 0x0000000000048947 */ /* 0x000fea0003800000 */
[----:B------:R-:W-:Y:S01]  /*1800*/  BPT.TRAP 0x1 ;  /* 0x000000040000795c */ /* 0x000fe20000300000 */
.L_x_20:
[----:B-1----:R-:W-:Y:S05]  /*1810*/  @P1 BRA `(.L_x_21) ;  /* 0x0000000000081947 */ /* 0x002fea0003800000 */
[----:B------:R-:W1:Y:S02]  /*1820*/  SYNCS.PHASECHK.TRANS64.TRYWAIT P1, [UR9], R3 ;  /* 0x00000003ff0075a7 */ /* 0x000e640008020149 */
[----:B-1----:R-:W-:Y:S05]  /*1830*/  @!P1 BRA `(.L_x_22) ;  /* 0x000000a000cc9947 */ /* 0x002fea0003800000 */
.L_x_21:
[----:B------:R-:W-:Y:S01]  /*1840*/  ULEA UR9, UR6, UR4, 0xb ;  /* 0x0000000406097291 */ /* 0x000fe2000f8e583f */
[----:B------:R-:W-:Y:S01]  /*1850*/  WARPGROUP.ARRIVE ;  /* 0x00000000000079c5 */ /* 0x000fe20000000000 */
[----:B------:R-:W-:Y:S01]  /*1860*/  ULEA UR10, UR6, UR5, 0xc ;  /* 0x00000005060a7291 */ /* 0x000fe2000f8e603f */
[----:B------:R-:W-:Y:S01]  /*1870*/  UMOV UR13, 0x40000040 ;  /* 0x40000040000d7882 */ /* 0x000fe20000000000 */
[----:B------:R-:W-:-:S03]  /*1880*/  UMOV UR15, 0x40000040 ;  /* 0x40000040000f7882 */ /* 0x000fc60000000000 */
[----:B------:R-:W-:Y:S02]  /*1890*/  UMOV UR12, UR9 ;  /* 0x00000009000c7c82 */ /* 0x000fe40008000000 */
[----:B------:R-:W-:Y:S02]  /*18a0*/  UMOV UR14, UR10 ;  /* 0x0000000a000e7c82 */ /* 0x000fe40008000000 */
[----:B------:R-:W-:Y:S01]  /*18b0*/  HGMMA.64x256x16.F32.BF16 R24, gdesc[UR12], R24, gsb0 ;  /* 0x03e000000c1879f0 */ /* 0x000fe20008001818 */
        /* <DEDUP_REMOVED lines=58> */
[----:B------:R-:W-:Y:S01]  /*1c60*/  BPT.TRAP 0x1 ;  /* 0x000000040000795c */ /* 0x000fe20000300000 */
.L_x_23:
[----:B------:R-:W-:Y:S01]  /*1c70*/  ULEA UR8, UR7, UR8, 0x3 ;  /* 0x0000000807087291 */ /* 0x000fe2000f8e183f */
[----:B------:R-:W-:-:S03]  /*1c80*/  ISETP.GT.U32.AND P1, PT, R19, 0x1, PT ;  /* 0x000000011300780c */ /* 0x000fc60003f24070 */
[----:B------:R-:W-:-:S04]  /*1c90*/  UIADD3 UR8, UR8, 0x28, URZ ;  /* 0x0000002808087890 */ /* 0x000fc8000fffe03f */
[----:B------:R-:W-:-:S09]  /*1ca0*/  UPRMT UR8, URZ, 0x654, UR8 ;  /* 0x000006543f087896 */ /* 0x000fd20008000008 */
[----:B------:R-:W-:Y:S01]  /*1cb0*/  SYNCS.ARRIVE.TRANS64.RED.A1T0 RZ, [UR8], RZ ;  /* 0x000000ffffff79a7 */ /* 0x000fe20008100408 */
[----:B------:R-:W-:Y:S05]  /*1cc0*/  @P1 BRA `(.L_x_24) ;  /* 0x0000000000041947 */ /* 0x000fea0003800000 */
[----:B------:R-:W-:Y:S01]  /*1cd0*/  BPT.TRAP 0x1 ;  /* 0x000000040000795c */ /* 0x000fe20000300000 */
.L_x_24:
[----:B------:R-:W-:Y:S01]  /*1ce0*/  UIADD3 UR6, UR6, 0x1, URZ ;  /* 0x0000000106067890 */ /* 0x000fe2000fffe03f */
[C---:B------:R-:W-:Y:S01]  /*1cf0*/  ISETP.GT.AND P1, PT, R0.reuse, 0x1, PT ;  /* 0x000000010000780c */ /* 0x040fe20003f24270 */
[----:B------:R-:W-:Y:S01]  /*1d00*/  UIADD3 UR7, UR7, 0x1, URZ ;  /* 0x0000000107077890 */ /* 0x000fe2000fffe03f */
[----:B------:R-:W-:Y:S01]  /*1d10*/  VIADD R0, R0, 0xffffffff ;  /* 0xffffffff00007836 */ /* 0x000fe20000000000 */
[----:B------:R-:W-:Y:S02]  /*1d20*/  UISETP.NE.AND UP0, UPT, UR6, 0x5, UPT ;  /* 0x000000050600788c */ /* 0x000fe4000bf05270 */
[----:B------:R-:W-:Y:S02]  /*1d30*/  UISETP.NE.AND UP1, UPT, UR7, 0x5, UPT ;  /* 0x000000050700788c */ /* 0x000fe4000bf25270 */
[----:B------:R-:W-:Y:S02]  /*1d40*/  USEL UR8, URZ, 0x1, UP0 ;  /* 0x000000013f087887 */ /* 0x000fe40008000000 */
[----:B------:R-:W-:-:S02]  /*1d50*/  USEL UR6, UR6, URZ, UP0 ;  /* 0x0000003f06067287 */ /* 0x000fc40008000000 */
[----:B------:R-:W-:Y:S02]  /*1d60*/  USEL UR7, UR7, URZ, UP1 ;  /* 0x0000003f07077287 */ /* 0x000fe40008800000 */
[----:B------:R-:W-:Y:S01]  /*1d70*/  LOP3.LUT R5, R5, UR8, RZ, 0x3c, !PT ;  /* 0x0000000805057c12 */ /* 0x000fe2000f8e3cff */
[----:B------:R-:W-:Y:S09]  /*1d80*/  @P1 BRA `(.L_x_25) ;  /* 0xfffffff800781947 */ /* 0x000ff2000383ffff */
.L_x_18:
[----:B------:R-:W2:Y:S02]  /*1d90*/  LDC R0, c[0x0][0x28c] ;  /* 0x0000a300ff007b82 */ /* 0x000ea40000000800 */
[----:B--2---:R-:W-:-:S13]  /*1da0*/  ISETP.GE.AND P1, PT, R0, 0x1, PT ;  /* 0x000000010000780c */ /* 0x004fda0003f26270 */
[----:B------:R-:W-:Y:S05]  /*1db0*/  @!P1 BRA `(.L_x_26) ;  /* 0x0000000000489947 */ /* 0x000fea0003800000 */
[----:B------:R-:W-:Y:S05]  /*1dc0*/  @!P0 BRA `(.L_x_27) ;  /* 0x0000000000048947 */ /* 0x000fea0003800000 */
[----:B------:R-:W-:Y:S01]  /*1dd0*/  BPT.TRAP 0x1 ;  /* 0x000000040000795c */ /* 0x000fe20000300000 */
.L_x_27:
[----:B------:R-:W2:Y:S01]  /*1de0*/  S2UR UR7, SR_CgaCtaId ;  /* 0x00000000000779c3 */ /* 0x000ea20000008800 */
[----:B------:R-:W-:Y:S01]  /*1df0*/  UISETP.LT.AND UP0, UPT, UR40, 0x1, UPT ;  /* 0x000000012800788c */ /* 0x000fe2000bf01270 */
[----:B------:R-:W-:-:S03]  /*1e00*/  ISETP.GT.U32.AND P0, PT, R19, 0x1, PT ;  /* 0x000000011300780c */ /* 0x000fc60003f04070 */
[----:B------:R-:W-:-:S04]  /*1e10*/  USEL UR6, UR40, 0x1, UP0 ;  /* 0x0000000128067887 */ /* 0x000fc80008000000 */
[----:B------:R-:W-:-:S04]  /*1e20*/  UIADD3 UR6, UR39, UR40, -UR6 ;  /* 0x0000002827067290 */ /* 0x000fc8000fffe806 */
[----:B------:R-:W-:-:S04]  /*1e30*/  UIMAD.WIDE.U32 UR4, UR6, -0x33333333, URZ ;  /* 0xcccccccd060478a5 */ /* 0x000fc8000f8e003f */
[----:B------:R-:W-:-:S03]  /*1e40*/  USHF.R.U32.HI UR4, URZ, 0x2, UR5 ;  /* 0x000000023f047899 */ /* 0x000fc60008011605 */
[----:B------:R-:W-:Y:S01]  /*1e50*/  UMOV UR5, 0x400 ;  /* 0x0000040000057882 */ /* 0x000fe20000000000 */
[----:B------:R-:W-:Y:S02]  /*1e60*/  UIMAD UR6, UR4, -0x5, UR6 ;  /* 0xfffffffb040678a4 */ /* 0x000fe4000f8e0206 */
[----:B--2---:R-:W-:-:S04]  /*1e70*/  ULEA UR5, UR7, UR5, 0x18 ;  /* 0x0000000507057291 */ /* 0x004fc8000f8ec03f */
[----:B------:R-:W-:-:S04]  /*1e80*/  ULEA UR6, UR6, UR5, 0x3 ;  /* 0x0000000506067291 */ /* 0x000fc8000f8e183f */
[----:B------:R-:W-:-:S04]  /*1e90*/  UIADD3 UR6, UR6, 0x28, URZ ;  /* 0x0000002806067890 */ /* 0x000fc8000fffe03f */
[----:B------:R-:W-:-:S09]  /*1ea0*/  UPRMT UR6, URZ, 0x654, UR6 ;  /* 0x000006543f067896 */ /* 0x000fd20008000006 */
[----:B------:R-:W-:Y:S01]  /*1eb0*/  SYNCS.ARRIVE.TRANS64.RED.A1T0 RZ, [UR6], RZ ;  /* 0x000000ffffff79a7 */ /* 0x000fe20008100406 */
[----:B------:R-:W-:Y:S05]  /*1ec0*/  @P0 BRA `(.L_x_26) ;  /* 0x0000000000040947 */ /* 0x000fea0003800000 */
[----:B------:R-:W-:Y:S01]  /*1ed0*/  BPT.TRAP 0x1 ;  /* 0x000000040000795c */ /* 0x000fe20000300000 */
.L_x_26:
[----:B------:R-:W2:Y:S01]  /*1ee0*/  LDC R7, c[0x0][0x288] ;  /* 0x0000a200ff077b82 */ /* 0x000ea20000000800 */
[----:B01----:R-:W-:Y:S01]  /*1ef0*/  SHF.R.U32.HI R3, RZ, 0x2, R18 ;  /* 0x00000002ff037819 */ /* 0x003fe20000011612 */
[----:B------:R-:W-:Y:S01]  /*1f00*/  UIADD3 UR39, UR40, UR39, URZ ;  /* 0x0000002728277290 */ /* 0x000fe2000fffe03f */
[C---:B------:R-:W-:Y:S01]  /*1f10*/  LOP3.LUT R4, R18.reuse, 0x60, RZ, 0xc0, !PT ;  /* 0x0000006012047812 */ /* 0x040fe200078ec0ff */
[----:B------:R-:W-:Y:S01]  /*1f20*/  ULDC UR7, c[0x0][0x284] ;  /* 0x0000a10000077ab9 */ /* 0x000fe20000000800 */
[----:B------:R-:W-:Y:S01]  /*1f30*/  LOP3.LUT R3, R3, 0x7, RZ, 0xc0, !PT ;  /* 0x0000000703037812 */ /* 0x000fe200078ec0ff */
[----:B------:R-:W-:Y:S01]  /*1f40*/  UISETP.GT.U32.AND UP0, UPT, UR39, 0x4, UPT ;  /* 0x000000042700788c */ /* 0x000fe2000bf04070 */
[----:B------:R-:W-:Y:S01]  /*1f50*/  SHF.R.U32.HI R10, RZ, 0x1, R4 ;  /* 0x00000001ff0a7819 */ /* 0x000fe20000011604 */
[----:B------:R-:W-:Y:S01]  /*1f60*/  IMAD.SHL.U32 R4, R18, 0x2, RZ ;  /* 0x0000000212047824 */ /* 0x000fe200078e00ff */
[----:B------:R-:W-:Y:S01]  /*1f70*/  LOP3.LUT R0, R22, 0x1, RZ, 0xc0, !PT ;  /* 0x0000000116007812 */ /* 0x000fe200078ec0ff */
[----:B------:R-:W-:Y:S01]  /*1f80*/  UISETP.LT.U32.AND UP0, UPT, UR40, 0x5, UP0 ;  /* 0x000000052800788c */ /* 0x000fe20008701070 */
[----:B------:R-:W-:Y:S01]  /*1f90*/  IADD3 R5, RZ, -R10, -R3 ;  /* 0x8000000aff057210 */ /* 0x000fe20007ffe803 */
[----:B------:R-:W-:Y:S01]  /*1fa0*/  UISETP.GE.U32.AND UP1, UPT, UR40, 0x5, UPT ;  /* 0x000000052800788c */ /* 0x000fe2000bf26070 */
[----:B------:R-:W-:Y:S01]  /*1fb0*/  LOP3.LUT R9, R4, 0x6, RZ, 0xc0, !PT ;  /* 0x0000000604097812 */ /* 0x000fe200078ec0ff */
[C---:B------:R-:W-:Y:S01]  /*1fc0*/  IMAD.SHL.U32 R6, R0.reuse, 0x40, RZ ;  /* 0x0000004000067824 */ /* 0x040fe200078e00ff */
[----:B------:R-:W-:Y:S01]  /*1fd0*/  SHF.R.S32.HI R21, RZ, 0x1f, R23 ;  /* 0x0000001fff157819 */ /* 0x000fe20000011417 */
[----:B------:R-:W-:Y:S01]  /*1fe0*/  IMAD R11, R0, -0x40, R5 ;  /* 0xffffffc0000b7824 */ /* 0x000fe200078e0205 */
[----:B------:R-:W-:Y:S01]  /*1ff0*/  LOP3.LUT R0, R18, 0x3, RZ, 0xc0, !PT ;  /* 0x0000000312007812 */ /* 0x000fe200078ec0ff */
[----:B------:R-:W-:Y:S01]  /*2000*/  ULDC.64 UR8, c[0x0][0x5d0] ;  /* 0x0001740000087ab9 */ /* 0x000fe20000000a00 */
[----:B------:R-:W-:Y:S01]  /*2010*/  PRMT R8, R9, 0x6540, R152 ;  /* 0x0000654009087816 */ /* 0x000fe20000000098 */
[----:B------:R-:W-:Y:S01]  /*2020*/  IMAD.SHL.U32 R152, R152, 0x100, RZ ;  /* 0x0000010098987824 */ /* 0x000fe200078e00ff */
[----:B------:R-:W-:Y:S01]  /*2030*/  UIMAD.WIDE.U32 UR4, UR39, -0x33333333, URZ ;  /* 0xcccccccd270478a5 */ /* 0x000fe2000f8e003f */
[----:B------:R-:W-:Y:S01]  /*2040*/  IMAD R4, R21, UR8, RZ ;  /* 0x0000000815047c24 */ /* 0x000fe2000f8e02ff */
[----:B------:R-:W-:Y:S01]  /*2050*/  USEL UR6, URZ, 0x1, !UP0 ;  /* 0x000000013f067887 */ /* 0x000fe2000c000000 */
[----:B--2---:R-:W-:Y:S01]  /*2060*/  IMAD R13, R0, -0x2, R7 ;  /* 0xfffffffe000d7824 */ /* 0x004fe200078e0207 */
[----:B------:R-:W-:Y:S01]  /*2070*/  ISETP.GE.AND P0, PT, R152, R7, PT ;  /* 0x000000079800720c */ /* 0x000fe20003f06270 */
[C---:B------:R-:W-:Y:S01]  /*2080*/  IMAD.SHL.U32 R0, R153.reuse, 0x80, RZ ;  /* 0x0000008099007824 */ /* 0x040fe200078e00ff */
[----:B------:R-:W-:Y:S01]  /*2090*/  SHF.R.S32.HI R9, RZ, 0x1f, R8 ;  /* 0x0000001fff097819 */ /* 0x000fe20000011408 */
[----:B------:R-:W-:Y:S01]  /*20a0*/  USHF.R.U32.HI UR4, URZ, 0x2, UR5 ;  /* 0x000000023f047899 */ /* 0x000fe20008011605 */
[----:B------:R-:W-:Y:S01]  /*20b0*/  LOP3.LUT R3, R6, 0x40, R3, 0xe2, !PT ;  /* 0x0000004006037812 */ /* 0x000fe200078ee203 */
[----:B------:R-:W-:Y:S01]  /*20c0*/  ULOP3.LUT UR38, UR38, UR6, URZ, 0x3c, !UPT ;  /* 0x0000000626267292 */ /* 0x000fe2000f8e3c3f */
[C---:B------:R-:W-:Y:S01]  /*20d0*/  ISETP.GE.OR P0, PT, R0.reuse, UR7, P0 ;  /* 0x0000000700007c0c */ /* 0x040fe20008706670 */
[----:B------:R-:W-:Y:S01]  /*20e0*/  IMAD.WIDE R6, R153, 0x80, RZ ;  /* 0x0000008099067825 */ /* 0x000fe200078e02ff */
[----:B------:R-:W-:Y:S01]  /*20f0*/  UIMAD UR39, UR4, -0x5, UR39 ;  /* 0xfffffffb042778a4 */ /* 0x000fe2000f8e0227 */
[----:B------:R-:W-:Y:S01]  /*2100*/  IADD3 R0, -R0, UR7, R11 ;  /* 0x0000000700007c10 */ /* 0x000fe2000fffe10b */
[----:B------:R-:W-:Y:S01]  /*2110*/  @UP1 ULOP3.LUT UR38, UR38, 0x1, UR4, 0x78, !UPT ;  /* 0x0000000126261892 */ /* 0x000fe2000f8e7804 */
[C---:B------:R-:W-:Y:S01]  /*2120*/  IMAD R15, R23.reuse, UR9, R4 ;  /* 0x00000009170f7c24 */ /* 0x040fe2000f8e0204 */
[----:B------:R-:W-:Y:S01]  /*2130*/  LOP3.LUT R167, R6, R3, R10, 0xfe, !PT ;  /* 0x0000000306a77212 */ /* 0x000fe200078efe0a */
[----:B------:R-:W-:-:S04]  /*2140*/  IMAD.WIDE.U32 R4, R23, UR8, R8 ;  /* 0x0000000817047c25 */ /* 0x000fc8000f8e0008 */
[----:B------:R-:W-:Y:S02]  /*2150*/  IMAD.IADD R5, R5, 0x1, R15 ;  /* 0x0000000105057824 */ /* 0x000fe400078e020f */
[----:B------:R-:W-:Y:S02]  /*2160*/  IMAD.IADD R3, R13, 0x1, -R152 ;  /* 0x000000010d037824 */ /* 0x000fe400078e0a98 */
[----:B------:R-:W-:Y:S01]  /*2170*/  IMAD.MOV.U32 R153, RZ, RZ, -0x1 ;  /* 0xffffffffff997424 */ /* 0x000fe200078e00ff */
[----:B------:R-:W-:Y:S06]  /*2180*/  @P0 BRA `(.L_x_28) ;  /* 0x0000007800dc0947 */ /* 0x000fec0003800000 */
[----:B------:R-:W0:Y:S01]  /*2190*/  LDC.64 R10, c[0x0][0x5c8] ;  /* 0x00017200ff0a7b82 */ /* 0x000e220000000a00 */
[----:B-----5:R-:W-:Y:S01]  /*21a0*/  FSETP.NEU.AND P0, PT, R155, RZ, PT ;  /* 0x000000ff9b00720b */ /* 0x020fe20003f0d000 */
[----:B------:R-:W-:Y:S01]  /*21b0*/  BSSY B0, `(.L_x_28) ;  /* 0x00007b4000007945 */ /* 0x000fe20003800000 */
[----:B------:R-:W-:-:S04]  /*21c0*/  ISETP.GT.AND P2, PT, R3, RZ, PT ;  /* 0x000000ff0300720c */ /* 0x000fc80003f44270 */
[----:B------:R-:W-:Y:S01]  /*21d0*/  ISETP.GT.AND P1, PT, R0, RZ, P2 ;  /* 0x000000ff0000720c */ /* 0x000fe20001724270 */
[-C--:B0-----:R-:W-:Y:S02]  /*21e0*/  IMAD R12, R7, R10.reuse, RZ ;  /* 0x0000000a070c7224 */ /* 0x081fe400078e02ff */
[----:B------:R-:W-:-:S04]  /*21f0*/  IMAD.WIDE.U32 R160, R167, R10, R4 ;  /* 0x0000000aa7a07225 */ /* 0x000fc800078e0004 */
[----:B------:R-:W-:-:S04]  /*2200*/  IMAD R5, R167, R11, R12 ;  /* 0x0000000ba7057224 */ /* 0x000fc800078e020c */
[----:B------:R-:W-:Y:S01]  /*2210*/  IMAD.IADD R169, R161, 0x1, R5 ;  /* 0x00000001a1a97824 */ /* 0x000fe200078e0205 */
[----:B------:R-:W-:Y:S06]  /*2220*/  @!P0 BRA `(.L_x_29) ;  /* 0x0000005400988947 */ /* 0x000fec0003800000 */
[----:B------:R-:W0:Y:S01]  /*2230*/  LDC.64 R14, c[0x0][0x5b8] ;  /* 0x00016e00ff0e7b82 */ /* 0x000e220000000a00 */
[----:B------:R-:W-:-:S07]  /*2240*/  ULDC.64 UR4, c[0x0][0x5c0] ;  /* 0x0001700000047ab9 */ /* 0x000fce0000000a00 */
[----:B------:R-:W1:Y:S08]  /*2250*/  LDC.64 R164, c[0x0][0x5b0] ;  /* 0x00016c00ffa47b82 */ /* 0x000e700000000a00 */
[----:B------:R-:W2:Y:S01]  /*2260*/  LDC.64 R12, c[0x0][0x5a8] ;  /* 0x00016a00ff0c7b82 */ /* 0x000ea20000000a00 */
[-C--:B0-----:R-:W-:Y:S02]  /*2270*/  IMAD R4, R21, R14.reuse, RZ ;  /* 0x0000000e15047224 */ /* 0x081fe400078e02ff */
[----:B------:R-:W-:-:S04]  /*2280*/  IMAD.WIDE.U32 R162, R23, R14, R8 ;  /* 0x0000000e17a27225 */ /* 0x000fc800078e0008 */
[----:B------:R-:W-:Y:S02]  /*2290*/  IMAD R159, R23, R15, R4 ;  /* 0x0000000f179f7224 */ /* 0x000fe400078e0204 */
[-C--:B-1----:R-:W-:Y:S02]  /*22a0*/  IMAD R6, R7, R164.reuse, RZ ;  /* 0x000000a407067224 */ /* 0x082fe400078e02ff */
[----:B------:R-:W-:Y:S02]  /*22b0*/  IMAD.IADD R21, R163, 0x1, R159 ;  /* 0x00000001a3157824 */ /* 0x000fe400078e029f */
[----:B------:R-:W-:Y:S02]  /*22c0*/  IMAD.MOV.U32 R20, RZ, RZ, R162 ;  /* 0x000000ffff147224 */ /* 0x000fe400078e00a2 */
[C---:B------:R-:W-:Y:S02]  /*22d0*/  IMAD R161, R167.reuse, R165, R6 ;  /* 0x000000a5a7a17224 */ /* 0x040fe400078e0206 */
[----:B------:R-:W-:-:S04]  /*22e0*/  IMAD.WIDE.U32 R4, R167, R164, R20 ;  /* 0x000000a4a7047225 */ /* 0x000fc800078e0014 */
[----:B------:R-:W-:Y:S01]  /*22f0*/  IMAD.IADD R5, R5, 0x1, R161 ;  /* 0x0000000105057824 */ /* 0x000fe200078e02a1 */
[----:B--2---:R-:W-:-:S04]  /*2300*/  LEA R6, P0, R4, R12, 0x1 ;  /* 0x0000000c04067211 */ /* 0x004fc800078008ff */
[----:B------:R-:W-:-:S05]  /*2310*/  LEA.HI.X R7, R4, R13, R5, 0x1, P0 ;  /* 0x0000000d04077211 */ /* 0x000fca00000f0c05 */
[----:B------:R0:W2:Y:S01]  /*2320*/  @P1 LDG.E.LTC128B.U16 R15, desc[UR36][R6.64] ;  /* 0x00000024060f1981 */ /* 0x0000a2000c1e1520 */
[----:B------:R-:W-:Y:S01]  /*2330*/  IMAD.WIDE.U32 R156, R167, R164, R8 ;  /* 0x000000a4a79c7225 */ /* 0x000fe200078e0008 */
[----:B------:R-:W-:Y:S03]  /*2340*/  BSSY B1, `(.L_x_30) ;  /* 0x0000013000017945 */ /* 0x000fe60003800000 */
[----:B------:R-:W-:Y:S02]  /*2350*/  IMAD.IADD R157, R161, 0x1, R157 ;  /* 0x00000001a19d7824 */ /* 0x000fe400078e029d */
[----:B------:R-:W-:-:S04]  /*2360*/  IMAD.WIDE.U32 R156, R23, R14, R156 ;  /* 0x0000000e179c7225 */ /* 0x000fc800078e009c */
[----:B0-----:R-:W-:Y:S01]  /*2370*/  IMAD.IADD R7, R159, 0x1, R157 ;  /* 0x000000019f077824 */ /* 0x001fe200078e029d */
[----:B------:R-:W-:Y:S02]  /*2380*/  LEA R6, P4, R156, R12, 0x1 ;  /* 0x0000000c9c067211 */ /* 0x000fe400078808ff */
[----:B------:R-:W-:Y:S02]  /*2390*/  SHF.L.U64.HI R157, R164, 0x3, R165 ;  /* 0x00000003a49d7819 */ /* 0x000fe400000102a5 */
[----:B------:R-:W-:Y:S01]  /*23a0*/  LEA.HI.X R7, R156, R13, R7, 0x1, P4 ;  /* 0x0000000d9c077211 */ /* 0x000fe200020f0c07 */
[----:B------:R-:W-:Y:S02]  /*23b0*/  IMAD.SHL.U32 R156, R164, 0x8, RZ ;  /* 0x00000008a49c7824 */ /* 0x000fe400078e00ff */
[----:B--2---:R-:W-:-:S04]  /*23c0*/  IMAD.U32 R4, R15, 0x10000, RZ ;  /* 0x000100000f047824 */ /* 0x004fc800078e00ff */
[----:B------:R-:W-:Y:S01]  /*23d0*/  FMUL R5, R4, R155 ;  /* 0x0000009b04057220 */ /* 0x000fe20000400000 */
[----:B------:R-:W-:-:S03]  /*23e0*/  LEA R4, P0, R160, UR4, 0x1 ;  /* 0x00000004a0047c11 */ /* 0x000fc6000f8008ff */
[----:B------:R-:W-:Y:S01]  /*23f0*/  FFMA R24, R24, R154, R5 ;  /* 0x0000009a18187223 */ /* 0x000fe20000000005 */
[----:B------:R-:W-:Y:S02]  /*2400*/  LEA.HI.X R5, R160, UR5, R169, 0x1, P0 ;  /* 0x00000005a0057c11 */ /* 0x000fe400080f0ca9 */
[----:B------:R-:W-:Y:S02]  /*2410*/  ISETP.GT.AND P0, PT, R3, 0x1, PT ;  /* 0x000000010300780c */ /* 0x000fe40003f04270 */
[----:B------:R-:W-:Y:S02]  /*2420*/  F2FP.BF16.F32.PACK_AB R24, RZ, R24 ;  /* 0x00000018ff18723e */ /* 0x000fe400000010ff */
[----:B------:R-:W-:-:S03]  /*2430*/  ISETP.GT.AND P3, PT, R0, RZ, P0 ;  /* 0x000000ff0000720c */ /* 0x000fc60000764270 */
[----:B------:R0:W-:Y:S10]  /*2440*/  @P1 STG.E.U16 desc[UR36][R4.64], R24 ;  /* 0x0000001804001986 */ /* 0x0001f4000c101524 */
[----:B------:R-:W-:Y:S05]  /*2450*/  @!P3 BRA `(.L_x_31) ;  /* 0x000000000004b947 */ /* 0x000fea0003800000 */
[----:B------:R1:W5:Y:S02]  /*2460*/  LDG.E.LTC128B.U16 R15, desc[UR36][R6.64+0x2] ;  /* 0x00000224060f7981 */ /* 0x000364000c1e1520 */
.L_x_31:
[----:B------:R-:W-:Y:S05]  /*2470*/  BSYNC B1 ;  /* 0x0000000000017941 */ /* 0x000fea0003800000 */
.L_x_30:
[----:B-----5:R-:W-:Y:S01]  /*2480*/  IMAD.U32 R20, R15, 0x10000, RZ ;  /* 0x000100000f147824 */ /* 0x020fe200078e00ff */
[----:B------:R-:W-:Y:S01]  /*2490*/  ISETP.GT.AND P2, PT, R0, 0x8, P2 ;  /* 0x000000080000780c */ /* 0x000fe20001744270 */
[----:B------:R-:W-:Y:S01]  /*24a0*/  IMAD.WIDE.U32 R156, R167, R164, R156 ;  /* 0x000000a4a79c7225 */ /* 0x000fe200078e009c */
[----:B------:R-:W-:-:S03]  /*24b0*/  PRMT R152, R15, 0x7610, R152 ;  /* 0x000076100f987816 */ /* 0x000fc60000000098 */
[----:B------:R-:W-:Y:S01]  /*24c0*/  FMUL R20, R20, R155 ;  /* 0x0000009b14147220 */ /* 0x000fe20000400000 */
[----:B------:R-:W-:Y:S01]  /*24d0*/  IMAD.IADD R161, R161, 0x1, R157 ;  /* 0x00000001a1a17824 */ /* 0x000fe200078e029d */
[----:B------:R-:W-:Y:S02]  /*24e0*/  IADD3 R162, P1, R162, R156, RZ ;  /* 0x0000009ca2a27210 */ /* 0x000fe40007f3e0ff */
[----:B------:R-:W-:-:S03]  /*24f0*/  FFMA R25, R25, R154, R20 ;  /* 0x0000009a19197223 */ /* 0x000fc60000000014 */
[----:B------:R-:W-:Y:S02]  /*2500*/  IMAD.X R21, R161, 0x1, R21, P1 ;  /* 0x00000001a1157824 */ /* 0x000fe400008e0615 */
[----:B------:R-:W-:Y:S02]  /*2510*/  F2FP.BF16.F32.PACK_AB R25, RZ, R25 ;  /* 0x00000019ff19723e */ /* 0x000fe400000010ff */
[C---:B------:R-:W-:Y:S02]  /*2520*/  LEA R20, P1, R162.reuse, R12, 0x1 ;  /* 0x0000000ca2147211 */ /* 0x040fe400078208ff */
[----:B------:R-:W-:Y:S02]  /*2530*/  PRMT R157, R25, 0x7610, R157 ;  /* 0x00007610199d7816 */ /* 0x000fe4000000009d */
[----:B------:R-:W-:-:S03]  /*2540*/  LEA.HI.X R21, R162, R13, R21, 0x1, P1 ;  /* 0x0000000da2157211 */ /* 0x000fc600008f0c15 */
[----:B------:R2:W-:Y:S04]  /*2550*/  @P3 STG.E.U16 desc[UR36][R4.64+0x2], R157 ;  /* 0x0000029d04003986 */ /* 0x0005e8000c101524 */
[----:B------:R-:W0:Y:S01]  /*2560*/  @P2 LDG.E.LTC128B.U16 R152, desc[UR36][R20.64] ;  /* 0x0000002414982981 */ /* 0x000e22000c1e1520 */
[----:B------:R-:W-:Y:S01]  /*2570*/  IADD3 R8, P1, R8, R156, RZ ;  /* 0x0000009c08087210 */ /* 0x000fe20007f3e0ff */
[----:B------:R-:W-:Y:S01]  /*2580*/  BSSY B1, `(.L_x_32) ;  /* 0x0000011000017945 */ /* 0x000fe20003800000 */
[----:B------:R-:W-:Y:S02]  /*2590*/  SHF.L.U64.HI R11, R10, 0x4, R11 ;  /* 0x000000040a0b7819 */ /* 0x000fe4000001020b */
[----:B------:R-:W-:Y:S01]  /*25a0*/  ISETP.GT.AND P0, PT, R0, 0x8, P0 ;  /* 0x000000080000780c */ /* 0x000fe20000704270 */
[----:B------:R-:W-:Y:S01]  /*25b0*/  IMAD.X R9, R9, 0x1, R161, P1 ;  /* 0x0000000109097824 */ /* 0x000fe200008e06a1 */
[----:B------:R-:W-:Y:S01]  /*25c0*/  LEA R10, P1, R10, R4, 0x4 ;  /* 0x000000040a0a7211 */ /* 0x000fe200078220ff */
[----:B------:R-:W-:-:S04]  /*25d0*/  IMAD.WIDE.U32 R14, R23, R14, R8 ;  /* 0x0000000e170e7225 */ /* 0x000fc800078e0008 */
[----:B------:R-:W-:Y:S01]  /*25e0*/  IMAD.X R11, R11, 0x1, R5, P1 ;  /* 0x000000010b0b7824 */ /* 0x000fe200008e0605 */
[----:B------:R-:W-:Y:S01]  /*25f0*/  LEA R8, P3, R14, R12, 0x1 ;  /* 0x0000000c0e087211 */ /* 0x000fe200078608ff */
[----:B------:R-:W-:-:S05]  /*2600*/  IMAD.IADD R9, R159, 0x1, R15 ;  /* 0x000000019f097824 */ /* 0x000fca00078e020f */
[----:B------:R-:W-:Y:S01]  /*2610*/  LEA.HI.X R9, R14, R13, R9, 0x1, P3 ;  /* 0x0000000d0e097211 */ /* 0x000fe200018f0c09 */
[----:B0-----:R-:W-:-:S04]  /*2620*/  IMAD.U32 R24, R152, 0x10000, RZ ;  /* 0x0001000098187824 */ /* 0x001fc800078e00ff */
[----:B------:R-:W-:-:S04]  /*2630*/  FMUL R25, R24, R155 ;  /* 0x0000009b18197220 */ /* 0x000fc80000400000 */
[----:B------:R-:W-:-:S05]  /*2640*/  FFMA R25, R26, R154, R25 ;  /* 0x0000009a1a197223 */ /* 0x000fca0000000019 */
[----:B------:R-:W-:-:S05]  /*2650*/  F2FP.BF16.F32.PACK_AB R25, RZ, R25 ;  /* 0x00000019ff19723e */ /* 0x000fca00000010ff */
[----:B------:R2:W-:Y:S01]  /*2660*/  @P2 STG.E.U16 desc[UR36][R10.64], R25 ;  /* 0x000000190a002986 */ /* 0x0005e2000c101524 */
[----:B------:R-:W-:Y:S05]  /*2670*/  @!P0 BRA `(.L_x_33) ;  /* 0x0000000000048947 */ /* 0x000fea0003800000 */
[----:B------:R0:W5:Y:S02]  /*2680*/  LDG.E.LTC128B.U16 R152, desc[UR36][R8.64+0x2] ;  /* 0x0000022408987981 */ /* 0x000164000c1e1520 */
.L_x_33:
[----:B------:R-:W-:Y:S05]  /*2690*/  BSYNC B1 ;  /* 0x0000000000017941 */ /* 0x000fea0003800000 */
.L_x_32:
[----:B-----5:R-:W-:Y:S01]  /*26a0*/  IMAD.U32 R12, R152, 0x10000, RZ ;  /* 0x00010000980c7824 */ /* 0x020fe200078e00ff */
[----:B------:R-:W-:Y:S01]  /*26b0*/  ISETP.GT.AND P1, PT, R3, 0x8, PT ;  /* 0x000000080300780c */ /* 0x000fe20003f24270 */
[----:B------:R-:W-:Y:S02]  /*26c0*/  BSSY B1, `(.L_x_34) ;  /* 0x0000008000017945 */ /* 0x000fe40003800000 */
[----:B------:R-:W-:Y:S01]  /*26d0*/  FMUL R12, R12, R155 ;  /* 0x0000009b0c0c7220 */ /* 0x000fe20000400000 */
[----:B------:R-:W-:-:S03]  /*26e0*/  ISETP.GT.AND P2, PT, R0, RZ, P1 ;  /* 0x000000ff0000720c */ /* 0x000fc60000f44270 */
[----:B------:R-:W-:-:S05]  /*26f0*/  FFMA R12, R27, R154, R12 ;  /* 0x0000009a1b0c7223 */ /* 0x000fca000000000c */
[----:B------:R-:W-:-:S05]  /*2700*/  F2FP.BF16.F32.PACK_AB R12, RZ, R12 ;  /* 0x0000000cff0c723e */ /* 0x000fca00000010ff */
[----:B------:R3:W-:Y:S01]  /*2710*/  @P0 STG.E.U16 desc[UR36][R10.64+0x2], R12 ;  /* 0x0000020c0a000986 */ /* 0x0007e2000c101524 */
[----:B------:R-:W-:Y:S05]  /*2720*/  @!P2 BRA `(.L_x_35) ;  /* 0x000000000004a947 */ /* 0x000fea0003800000 */
[----:B------:R4:W5:Y:S02]  /*2730*/  LDG.E.LTC128B.U16 R152, desc[UR36][R6.64+0x10] ;  /* 0x0000102406987981 */ /* 0x000964000c1e1520 */
.L_x_35:
[----:B------:R-:W-:Y:S05]  /*2740*/  BSYNC B1 ;  /* 0x0000000000017941 */ /* 0x000fea0003800000 */
.L_x_34:
[----:B---3-5:R-:W-:Y:S01]  /*2750*/  IMAD.U32 R12, R152, 0x10000, RZ ;  /* 0x00010000980c7824 */ /* 0x028fe200078e00ff */
        /* <DEDUP_REMOVED lines=9> */
.L_x_37:
[----:B------:R-:W-:Y:S05]  /*27f0*/  BSYNC B1 ;  /* 0x0000000000017941 */ /* 0x000fea0003800000 */
.L_x_36:
[----:B-----5:R-:W-:Y:S01]  /*2800*/  IMAD.U32 R12, R152, 0x10000, RZ ;  /* 0x00010000980c7824 */ /* 0x020fe200078e00ff */
[----:B------:R-:W-:Y:S01]  /*2810*/  ISETP.GT.AND P1, PT, R0, 0x8, P1 ;  /* 0x000000080000780c */ /* 0x000fe20000f24270 */
[----:B------:R-:W-:Y:S02]  /*2820*/  BSSY B1, `(.L_x_38) ;  /* 0x0000007000017945 */ /* 0x000fe40003800000 */
[----:B------:R-:W-:-:S04]  /*2830*/  FMUL R12, R12, R155 ;  /* 0x0000009b0c0c7220 */ /* 0x000fc80000400000 */
[----:B------:R-:W-:-:S05]  /*2840*/  FFMA R12, R29, R154, R12 ;  /* 0x0000009a1d0c7223 */ /* 0x000fca000000000c */
[----:B------:R-:W-:-:S05]  /*2850*/  F2FP.BF16.F32.PACK_AB R12, RZ, R12 ;  /* 0x0000000cff0c723e */ /* 0x000fca00000010ff */
[----:B------:R0:W-:Y:S01]  /*2860*/  @P3 STG.E.U16 desc[UR36][R4.64+0x12], R12 ;  /* 0x0000120c04003986 */ /* 0x0001e2000c101524 */
[----:B------:R-:W-:Y:S05]  /*2870*/  @!P1 BRA `(.L_x_39) ;  /* 0x0000000000049947 */ /* 0x000fea0003800000 */
[----:B------:R0:W5:Y:S02]  /*2880*/  LDG.E.LTC128B.U16 R152, desc[UR36][R8.64+0x10] ;  /* 0x0000102408987981 */ /* 0x000164000c1e1520 */
.L_x_39:
[----:B------:R-:W-:Y:S05]  /*2890*/  BSYNC B1 ;  /* 0x0000000000017941 */ /* 0x000fea0003800000 */
.L_x_38:
[----:B0----5:R-:W-:Y:S01]  /*28a0*/  IMAD.U32 R12, R152, 0x10000, RZ ;  /* 0x00010000980c7824 */ /* 0x021fe200078e00ff */
[----:B------:R-:W-:Y:S01]  /*28b0*/  ISETP.GT.AND P0, PT, R0, 0x8, P0 ;  /* 0x000000080000780c */ /* 0x000fe20000704270 */
[----:B------:R-:W-:Y:S02]  /*28c0*/  BSSY B1, `(.L_x_40) ;  /* 0x0000007000017945 */ /* 0x000fe40003800000 */
[----:B---3--:R-:W-:-:S04]  /*28d0*/  FMUL R13, R12, R155 ;  /* 0x0000009b0c0d7220 */ /* 0x008fc80000400000 */
[----:B------:R-:W-:-:S05]  /*28e0*/  FFMA R13, R30, R154, R13 ;  /* 0x0000009a1e0d7223 */ /* 0x000fca000000000d */
[----:B------:R-:W-:-:S05]  /*28f0*/  F2FP.BF16.F32.PACK_AB R13, RZ, R13 ;  /* 0x0000000dff0d723e */ /* 0x000fca00000010ff */
[----:B------:R0:W-:Y:S01]  /*2900*/  @P1 STG.E.U16 desc[UR36][R10.64+0x10], R13 ;  /* 0x0000100d0a001986 */ /* 0x0001e2000c101524 */
[----:B------:R-:W-:Y:S05]  /*2910*/  @!P0 BRA `(.L_x_41) ;  /* 0x0000000000048947 */ /* 0x000fea0003800000 */
[----:B------:R3:W5:Y:S02]  /*2920*/  LDG.E.LTC128B.U16 R152, desc[UR36][R8.64+0x12] ;  /* 0x0000122408987981 */ /* 0x000764000c1e1520 */
.L_x_41:
[----:B------:R-:W-:Y:S05]  /*2930*/  BSYNC B1 ;  /* 0x0000000000017941 */ /* 0x000fea0003800000 */
.L_x_40:
        /* <DEDUP_REMOVED lines=10> */
.L_x_43:
[----:B------:R-:W-:Y:S05]  /*29e0*/  BSYNC B1 ;  /* 0x0000000000017941 */ /* 0x000fea0003800000 */
.L_x_42:
[----:B0----5:R-:W-:Y:S01]  /*29f0*/  IMAD.U32 R12, R152, 0x10000, RZ ;  /* 0x00010000980c7824 */ /* 0x021fe200078e00ff */
        /* <DEDUP_REMOVED lines=9> */
.L_x_45:
[----:B------:R-:W-:Y:S05]  /*2a90*/  BSYNC B1 ;  /* 0x0000000000017941 */ /* 0x000fea0003800000 */
.L_x_44:
        /* <DEDUP_REMOVED lines=9> */
.L_x_47:
[----:B------:R-:W-:Y:S05]  /*2b30*/  BSYNC B1 ;  /* 0x0000000000017941 */ /* 0x000fea0003800000 */
.L_x_46:
[----:B0----5:R-:W-:Y:S01]  /*2b40*/  IMAD.U32 R12, R152, 0x10000, RZ ;  /* 0x00010000980c7824 */ /* 0x021fe200078e00ff */
        /* <DEDUP_REMOVED lines=8> */
.L_x_49:
[----:B------:R-:W-:Y:S05]  /*2bd0*/  BSYNC B1 ;  /* 0x0000000000017941 */ /* 0x000fea0003800000 */
.L_x_48:
        /* <DEDUP_REMOVED lines=10> */
.L_x_51:
[----:B------:R-:W-:Y:S05]  /*2c80*/  BSYNC B1 ;  /* 0x0000000000017941 */ /* 0x000fea0003800000 */
.L_x_50:
        /* <DEDUP_REMOVED lines=10> */
.L_x_53:
[----:B------:R-:W-:Y:S05]  /*2d30*/  BSYNC B1 ;  /* 0x0000000000017941 */ /* 0x000fea0003800000 */
.L_x_52:
        /* <DEDUP_REMOVED lines=9> */
.L_x_55:
[----:B------:R-:W-:Y:S05]  /*2dd0*/  BSYNC B1 ;  /* 0x0000000000017941 */ /* 0x000fea0003800000 */
.L_x_54:
        /* <DEDUP_REMOVED lines=9> */
.L_x_57:
[----:B------:R-:W-:Y:S05]  /*2e70*/  BSYNC B1 ;  /* 0x0000000000017941 */ /* 0x000fea0003800000 */
.L_x_56:
        /* <DEDUP_REMOVED lines=10> */
.L_x_59:
[----:B------:R-:W-:Y:S05]  /*2f20*/  BSYNC B1 ;  /* 0x0000000000017941 */ /* 0x000fea0003800000 */
.L_x_58:
        /* <DEDUP_REMOVED lines=10> */
.L_x_61:
[----:B------:R-:W-:Y:S05]  /*2fd0*/  BSYNC B1 ;  /* 0x0000000000017941 */ /* 0x000fea0003800000 */
.L_x_60:
        /* <DEDUP_REMOVED lines=9> */
.L_x_63:
[----:B------:R-:W-:Y:S05]  /*3070*/  BSYNC B1 ;  /* 0x0000000000017941 */ /* 0x000fea0003800000 */
.L_x_62:
        /* <DEDUP_REMOVED lines=9> */
.L_x_65:
[----:B------:R-:W-:Y:S05]  /*3110*/  BSYNC B1 ;  /* 0x0000000000017941 */ /* 0x000fea0003800000 */
.L_x_64:
        /* <DEDUP_REMOVED lines=10> */
.L_x_67:
[----:B------:R-:W-:Y:S05]  /*31c0*/  BSYNC B1 ;  /* 0x0000000000017941 */ /* 0x000fea0003800000 */
.L_x_66:
        /* <DEDUP_REMOVED lines=10> */
.L_x_69:
[----:B------:R-:W-:Y:S05]  /*3270*/  BSYNC B1 ;  /* 0x0000000000017941 */ /* 0x000fea0003800000 */
.L_x_68:
        /* <DEDUP_REMOVED lines=9> */
.L_x_71:
[----:B------:R-:W-:Y:S05]  /*3310*/  BSYNC B1 ;  /* 0x0000000000017941 */ /* 0x000fea0003800000 */
.L_x_70:
        /* <DEDUP_REMOVED lines=9> */
.L_x_73:
[----:B------:R-:W-:Y:S05]  /*33b0*/  BSYNC B1 ;  /* 0x0000000000017941 */ /* 0x000fea0003800000 */
.L_x_72:
        /* <DEDUP_REMOVED lines=10> */
.L_x_75:
[----:B------:R-:W-:Y:S05]  /*3460*/  BSYNC B1 ;  /* 0x0000000000017941 */ /* 0x000fea0003800000 */
.L_x_74:
        /* <DEDUP_REMOVED lines=10> */
.L_x_77:
[----:B------:R-:W-:Y:S05]  /*3510*/  BSYNC B1 ;  /* 0x0000000000017941 */ /* 0x000fea0003800000 */
.L_x_76:
        /* <DEDUP_REMOVED lines=9> */
.L_x_79:
[----:B------:R-:W-:Y:S05]  /*35b0*/  BSYNC B1 ;  /* 0x0000000000017941 */ /* 0x000fea0003800000 */
.L_x_78:
        /* <DEDUP_REMOVED lines=9> */
.L_x_81:
[----:B------:R-:W-:Y:S05]  /*3650*/  BSYNC B1 ;  /* 0x0000000000017941 */ /* 0x000fea0003800000 */
.L_x_80:
        /* <DEDUP_REMOVED lines=10> */
.L_x_83:
[----:B------:R-:W-:Y:S05]  /*3700*/  BSYNC B1 ;  /* 0x0000000000017941 */ /* 0x000fea0003800000 */
.L_x_82:
        /* <DEDUP_REMOVED lines=10> */
.L_x_85:
[----:B------:R-:W-:Y:S05]  /*37b0*/  BSYNC B1 ;  /* 0x0000000000017941 */ /* 0x000fea0003800000 */
.L_x_84:
        /* <DEDUP_REMOVED lines=9> */
.L_x_87:
[----:B------:R-:W-:Y:S05]  /*3850*/  BSYNC B1 ;  /* 0x0000000000017941 */ /* 0x000fea0003800000 */
.L_x_86:
        /* <DEDUP_REMOVED lines=9> */
.L_x_89:
[----:B------:R-:W-:Y:S05]  /*38f0*/  BSYNC B1 ;  /* 0x0000000000017941 */ /* 0x000fea0003800000 */
.L_x_88:
        /* <DEDUP_REMOVED lines=10> */
.L_x_91:
[----:B------:R-:W-:Y:S05]  /*39a0*/  BSYNC B1 ;  /* 0x0000000000017941 */ /* 0x000fea0003800000 */
.L_x_90:
        /* <DEDUP_REMOVED lines=10> */
.L_x_93:
[----:B------:R-:W-:Y:S05]  /*3a50*/  BSYNC B1 ;  /* 0x0000000000017941 */ /* 0x000fea0003800000 */
.L_x_92:
        /* <DEDUP_REMOVED lines=9> */
.L_x_95:
[----:B------:R-:W-:Y:S05]  /*3af0*/  BSYNC B1 ;  /* 0x0000000000017941 */ /* 0x000fea0003800000 */
.L_x_94:
        /* <DEDUP_REMOVED lines=9> */
.L_x_97:
[----:B------:R-:W-:Y:S05]  /*3b90*/  BSYNC B1 ;  /* 0x0000000000017941 */ /* 0x000fea0003800000 */
.L_x_96:
        /* <DEDUP_REMOVED lines=10> */
.L_x_99:
[----:B------:R-:W-:Y:S05]  /*3c40*/  BSYNC B1 ;  /* 0x0000000000017941 */ /* 0x000fea0003800000 */
.L_x_98:
        /* <DEDUP_REMOVED lines=10> */
.L_x_101:
[----:B------:R-:W-:Y:S05]  /*3cf0*/  BSYNC B1 ;  /* 0x0000000000017941 */ /* 0x000fea0003800000 */
.L_x_100:
        /* <DEDUP_REMOVED lines=9> */
.L_x_103:
[----:B------:R-:W-:Y:S05]  /*3d90*/  BSYNC B1 ;  /* 0x0000000000017941 */ /* 0x000fea0003800000 */
.L_x_102:
        /* <DEDUP_REMOVED lines=9> */
.L_x_105:
[----:B------:R-:W-:Y:S05]  /*3e30*/  BSYNC B1 ;  /* 0x0000000000017941 */ /* 0x000fea0003800000 */
.L_x_104:
        /* <DEDUP_REMOVED lines=10> */
.L_x_107:
[----:B------:R-:W-:Y:S05]  /*3ee0*/  BSYNC B1 ;  /* 0x0000000000017941 */ /* 0x000fea0003800000 */
.L_x_106:
        /* <DEDUP_REMOVED lines=10> */
.L_x_109:
[----:B------:R-:W-:Y:S05]  /*3f90*/  BSYNC B1 ;  /* 0x0000000000017941 */ /* 0x000fea0003800000 */
.L_x_108:
        /* <DEDUP_REMOVED lines=9> */
.L_x_111:
[----:B------:R-:W-:Y:S05]  /*4030*/  BSYNC B1 ;  /* 0x0000000000017941 */ /* 0x000fea0003800000 */
.L_x_110:
        /* <DEDUP_REMOVED lines=9> */
.L_x_113:
[----:B------:R-:W-:Y:S05]  /*40d0*/  BSYNC B1 ;  /* 0x0000000000017941 */ /* 0x000fea0003800000 */
.L_x_112:
        /* <DEDUP_REMOVED lines=10> */
.L_x_115:
[----:B------:R-:W-:Y:S05]  /*4180*/  BSYNC B1 ;  /* 0x0000000000017941 */ /* 0x000fea0003800000 */
.L_x_114:
        /* <DEDUP_REMOVED lines=10> */
.L_x_117:
[----:B------:R-:W-:Y:S05]  /*4230*/  BSYNC B1 ;  /* 0x0000000000017941 */ /* 0x000fea0003800000 */
.L_x_116:
        /* <DEDUP_REMOVED lines=9> */
.L_x_119:
[----:B------:R-:W-:Y:S05]  /*42d0*/  BSYNC B1 ;  /* 0x0000000000017941 */ /* 0x000fea0003800000 */
.L_x_118:
        /* <DEDUP_REMOVED lines=9> */
.L_x_121:
[----:B------:R-:W-:Y:S05]  /*4370*/  BSYNC B1 ;  /* 0x0000000000017941 */ /* 0x000fea0003800000 */
.L_x_120:
        /* <DEDUP_REMOVED lines=10> */
.L_x_123:
[----:B------:R-:W-:Y:S05]  /*4420*/  BSYNC B1 ;  /* 0x0000000000017941 */ /* 0x000fea0003800000 */
.L_x_122:
        /* <DEDUP_REMOVED lines=10> */
.L_x_125:
[----:B------:R-:W-:Y:S05]  /*44d0*/  BSYNC B1 ;  /* 0x0000000000017941 */ /* 0x000fea0003800000 */
.L_x_124:
        /* <DEDUP_REMOVED lines=9> */
.L_x_127:
[----:B------:R-:W-:Y:S05]  /*4570*/  BSYNC B1 ;  /* 0x0000000000017941 */ /* 0x000fea0003800000 */
.L_x_126:
        /* <DEDUP_REMOVED lines=9> */
.L_x_129:
[----:B------:R-:W-:Y:S05]  /*4610*/  BSYNC B1 ;  /* 0x0000000000017941 */ /* 0x000fea0003800000 */
.L_x_128:
        /* <DEDUP_REMOVED lines=10> */
.L_x_131:
[----:B------:R-:W-:Y:S05]  /*46c0*/  BSYNC B1 ;  /* 0x0000000000017941 */ /* 0x000fea0003800000 */
.L_x_130:
        /* <DEDUP_REMOVED lines=10> */
.L_x_133:
[----:B------:R-:W-:Y:S05]  /*4770*/  BSYNC B1 ;  /* 0x0000000000017941 */ /* 0x000fea0003800000 */
.L_x_132:
        /* <DEDUP_REMOVED lines=9> */
.L_x_135:
[----:B------:R-:W-:Y:S05]  /*4810*/  BSYNC B1 ;  /* 0x0000000000017941 */ /* 0x000fea0003800000 */
.L_x_134:
        /* <DEDUP_REMOVED lines=9> */
.L_x_137:
[----:B------:R-:W-:Y:S05]  /*48b0*/  BSYNC B1 ;  /* 0x0000000000017941 */ /* 0x000fea0003800000 */
.L_x_136:
        /* <DEDUP_REMOVED lines=10> */
.L_x_139:
[----:B------:R-:W-:Y:S05]  /*4960*/  BSYNC B1 ;  /* 0x0000000000017941 */ /* 0x000fea0003800000 */
.L_x_138:
        /* <DEDUP_REMOVED lines=10> */
.L_x_141:
[----:B------:R-:W-:Y:S05]  /*4a10*/  BSYNC B1 ;  /* 0x0000000000017941 */ /* 0x000fea0003800000 */
.L_x_140:
        /* <DEDUP_REMOVED lines=9> */
.L_x_143:
[----:B------:R-:W-:Y:S05]  /*4ab0*/  BSYNC B1 ;  /* 0x0000000000017941 */ /* 0x000fea0003800000 */
.L_x_142:
        /* <DEDUP_REMOVED lines=9> */
.L_x_145:
[----:B------:R-:W-:Y:S05]  /*4b50*/  BSYNC B1 ;  /* 0x0000000000017941 */ /* 0x000fea0003800000 */
.L_x_144:
        /* <DEDUP_REMOVED lines=10> */
.L_x_147:
[----:B------:R-:W-:Y:S05]  /*4c00*/  BSYNC B1 ;  /* 0x0000000000017941 */ /* 0x000fea0003800000 */
.L_x_146:
        /* <DEDUP_REMOVED lines=10> */
.L_x_149:
[----:B------:R-:W-:Y:S05]  /*4cb0*/  BSYNC B1 ;  /* 0x0000000000017941 */ /* 0x000fea0003800000 */
.L_x_148:
        /* <DEDUP_REMOVED lines=9> */
.L_x_151:
[----:B------:R-:W-:Y:S05]  /*4d50*/  BSYNC B1 ;  /* 0x0000000000017941 */ /* 0x000fea0003800000 */
.L_x_150:
        /* <DEDUP_REMOVED lines=9> */
.L_x_153:
[----:B------:R-:W-:Y:S05]  /*4df0*/  BSYNC B1 ;  /* 0x0000000000017941 */ /* 0x000fea0003800000 */
.L_x_152:
        /* <DEDUP_REMOVED lines=10> */
.L_x_155:
[----:B------:R-:W-:Y:S05]  /*4ea0*/  BSYNC B1 ;  /* 0x0000000000017941 */ /* 0x000fea0003800000 */
.L_x_154:
        /* <DEDUP_REMOVED lines=10> */
.L_x_157:
[----:B------:R-:W-:Y:S05]  /*4f50*/  BSYNC B1 ;  /* 0x0000000000017941 */ /* 0x000fea0003800000 */
.L_x_156:
        /* <DEDUP_REMOVED lines=9> */
.L_x_159:
[----:B------:R-:W-:Y:S05]  /*4ff0*/  BSYNC B1 ;  /* 0x0000000000017941 */ /* 0x000fea0003800000 */
.L_x_158:
        /* <DEDUP_REMOVED lines=9> */
.L_x_161:
[----:B------:R-:W-:Y:S05]  /*5090*/  BSYNC B1 ;  /* 0x0000000000017941 */ /* 0x000fea0003800000 */
.L_x_160:
        /* <DEDUP_REMOVED lines=10> */
.L_x_163:
[----:B------:R-:W-:Y:S05]  /*5140*/  BSYNC B1 ;  /* 0x0000000000017941 */ /* 0x000fea0003800000 */
.L_x_162:
        /* <DEDUP_REMOVED lines=10> */
.L_x_165:
[----:B------:R-:W-:Y:S05]  /*51f0*/  BSYNC B1 ;  /* 0x0000000000017941 */ /* 0x000fea0003800000 */
.L_x_164:
        /* <DEDUP_REMOVED lines=9> */
.L_x_167:
[----:B------:R-:W-:Y:S05]  /*5290*/  BSYNC B1 ;  /* 0x0000000000017941 */ /* 0x000fea0003800000 */
.L_x_166:
        /* <DEDUP_REMOVED lines=9> */
.L_x_169:
[----:B------:R-:W-:Y:S05]  /*5330*/  BSYNC B1 ;  /* 0x0000000000017941 */ /* 0x000fea0003800000 */
.L_x_168:
        /* <DEDUP_REMOVED lines=10> */
.L_x_171:
[----:B------:R-:W-:Y:S05]  /*53e0*/  BSYNC B1 ;  /* 0x0000000000017941 */ /* 0x000fea0003800000 */
.L_x_170:
        /* <DEDUP_REMOVED lines=10> */
.L_x_173:
[----:B------:R-:W-:Y:S05]  /*5490*/  BSYNC B1 ;  /* 0x0000000000017941 */ /* 0x000fea0003800000 */
.L_x_172:
        /* <DEDUP_REMOVED lines=9> */
.L_x_175:
[----:B------:R-:W-:Y:S05]  /*5530*/  BSYNC B1 ;  /* 0x0000000000017941 */ /* 0x000fea0003800000 */
.L_x_174:
        /* <DEDUP_REMOVED lines=9> */
.L_x_177:
[----:B------:R-:W-:Y:S05]  /*55d0*/  BSYNC B1 ;  /* 0x0000000000017941 */ /* 0x000fea0003800000 */
.L_x_176:
        /* <DEDUP_REMOVED lines=10> */
.L_x_179:
[----:B------:R-:W-:Y:S05]  /*5680*/  BSYNC B1 ;  /* 0x0000000000017941 */ /* 0x000fea0003800000 */
.L_x_178:
        /* <DEDUP_REMOVED lines=10> */
.L_x_181:
[----:B------:R-:W-:Y:S05]  /*5730*/  BSYNC B1 ;  /* 0x0000000000017941 */ /* 0x000fea0003800000 */
.L_x_180:
        /* <DEDUP_REMOVED lines=9> */
.L_x_183:
[----:B------:R-:W-:Y:S05]  /*57d0*/  BSYNC B1 ;  /* 0x0000000000017941 */ /* 0x000fea0003800000 */
.L_x_182:
        /* <DEDUP_REMOVED lines=9> */
.L_x_185:
[----:B------:R-:W-:Y:S05]  /*5870*/  BSYNC B1 ;  /* 0x0000000000017941 */ /* 0x000fea0003800000 */
.L_x_184:
        /* <DEDUP_REMOVED lines=10> */
.L_x_187:
[----:B------:R-:W-:Y:S05]  /*5920*/  BSYNC B1 ;  /* 0x0000000000017941 */ /* 0x000fea0003800000 */
.L_x_186:
        /* <DEDUP_REMOVED lines=10> */
.L_x_189:
[----:B------:R-:W-:Y:S05]  /*59d0*/  BSYNC B1 ;  /* 0x0000000000017941 */ /* 0x000fea0003800000 */
.L_x_188:
        /* <DEDUP_REMOVED lines=9> */
.L_x_191:
[----:B------:R-:W-:Y:S05]  /*5a70*/  BSYNC B1 ;  /* 0x0000000000017941 */ /* 0x000fea0003800000 */
.L_x_190:
        /* <DEDUP_REMOVED lines=9> */
.L_x_193:
[----:B------:R-:W-:Y:S05]  /*5b10*/  BSYNC B1 ;  /* 0x0000000000017941 */ /* 0x000fea0003800000 */
.L_x_192:
        /* <DEDUP_REMOVED lines=10> */
.L_x_195:
[----:B------:R-:W-:Y:S05]  /*5bc0*/  BSYNC B1 ;  /* 0x0000000000017941 */ /* 0x000fea0003800000 */
.L_x_194:
        /* <DEDUP_REMOVED lines=10> */
.L_x_197:
[----:B------:R-:W-:Y:S05]  /*5c70*/  BSYNC B1 ;  /* 0x0000000000017941 */ /* 0x000fea0003800000 */
.L_x_196:
        /* <DEDUP_REMOVED lines=9> */
.L_x_199:
[----:B------:R-:W-:Y:S05]  /*5d10*/  BSYNC B1 ;  /* 0x0000000000017941 */ /* 0x000fea0003800000 */
.L_x_198:
        /* <DEDUP_REMOVED lines=9> */
.L_x_201:
[----:B------:R-:W-:Y:S05]  /*5db0*/  BSYNC B1 ;  /* 0x0000000000017941 */ /* 0x000fea0003800000 */
.L_x_200:
        /* <DEDUP_REMOVED lines=10> */
.L_x_203:
[----:B------:R-:W-:Y:S05]  /*5e60*/  BSYNC B1 ;  /* 0x0000000000017941 */ /* 0x000fea0003800000 */
.L_x_202:
        /* <DEDUP_REMOVED lines=10> */
.L_x_205:
[----:B------:R-:W-:Y:S05]  /*5f10*/  BSYNC B1 ;  /* 0x0000000000017941 */ /* 0x000fea0003800000 */
.L_x_204:
        /* <DEDUP_REMOVED lines=9> */
.L_x_207:
[----:B------:R-:W-:Y:S05]  /*5fb0*/  BSYNC B1 ;  /* 0x0000000000017941 */ /* 0x000fea0003800000 */
.L_x_206:
        /* <DEDUP_REMOVED lines=9> */
.L_x_209:
[----:B------:R-:W-:Y:S05]  /*6050*/  BSYNC B1 ;  /* 0x0000000000017941 */ /* 0x000fea0003800000 */
.L_x_208:
        /* <DEDUP_REMOVED lines=10> */
.L_x_211:
[----:B------:R-:W-:Y:S05]  /*6100*/  BSYNC B1 ;  /* 0x0000000000017941 */ /* 0x000fea0003800000 */
.L_x_210:
        /* <DEDUP_REMOVED lines=10> */
.L_x_213:
[----:B------:R-:W-:Y:S05]  /*61b0*/  BSYNC B1 ;  /* 0x0000000000017941 */ /* 0x000fea0003800000 */
.L_x_212:
        /* <DEDUP_REMOVED lines=9> */
.L_x_215:
[----:B------:R-:W-:Y:S05]  /*6250*/  BSYNC B1 ;  /* 0x0000000000017941 */ /* 0x000fea0003800000 */
.L_x_214:
        /* <DEDUP_REMOVED lines=9> */
.L_x_217:
[----:B------:R-:W-:Y:S05]  /*62f0*/  BSYNC B1 ;  /* 0x0000000000017941 */ /* 0x000fea0003800000 */
.L_x_216:
        /* <DEDUP_REMOVED lines=10> */
.L_x_219:
[----:B------:R-:W-:Y:S05]  /*63a0*/  BSYNC B1 ;  /* 0x0000000000017941 */ /* 0x000fea0003800000 */
.L_x_218:
        /* <DEDUP_REMOVED lines=10> */
.L_x_221:
[----:B------:R-:W-:Y:S05]  /*6450*/  BSYNC B1 ;  /* 0x0000000000017941 */ /* 0x000fea0003800000 */
.L_x_220:
        /* <DEDUP_REMOVED lines=9> */
.L_x_223:
[----:B------:R-:W-:Y:S05]  /*64f0*/  BSYNC B1 ;  /* 0x0000000000017941 */ /* 0x000fea0003800000 */
.L_x_222:
        /* <DEDUP_REMOVED lines=9> */
.L_x_225:
[----:B------:R-:W-:Y:S05]  /*6590*/  BSYNC B1 ;  /* 0x0000000000017941 */ /* 0x000fea0003800000 */
.L_x_224:
        /* <DEDUP_REMOVED lines=10> */
.L_x_227:
[----:B------:R-:W-:Y:S05]  /*6640*/  BSYNC B1 ;  /* 0x0000000000017941 */ /* 0x000fea0003800000 */
.L_x_226:
        /* <DEDUP_REMOVED lines=10> */
.L_x_229:
[----:B------:R-:W-:Y:S05]  /*66f0*/  BSYNC B1 ;  /* 0x0000000000017941 */ /* 0x000fea0003800000 */
.L_x_228:
        /* <DEDUP_REMOVED lines=9> */
.L_x_231:
[----:B------:R-:W-:Y:S05]  /*6790*/  BSYNC B1 ;  /* 0x0000000000017941 */ /* 0x000fea0003800000 */
.L_x_230:
        /* <DEDUP_REMOVED lines=9> */
.L_x_233:
[----:B------:R-:W-:Y:S05]  /*6830*/  BSYNC B1 ;  /* 0x0000000000017941 */ /* 0x000fea0003800000 */
.L_x_232:
        /* <DEDUP_REMOVED lines=10> */
.L_x_235:
[----:B------:R-:W-:Y:S05]  /*68e0*/  BSYNC B1 ;  /* 0x0000000000017941 */ /* 0x000fea0003800000 */
.L_x_234:
        /* <DEDUP_REMOVED lines=10> */
.L_x_237:
[----:B------:R-:W-:Y:S05]  /*6990*/  BSYNC B1 ;  /* 0x0000000000017941 */ /* 0x000fea0003800000 */
.L_x_236:
        /* <DEDUP_REMOVED lines=9> */
.L_x_239:
[----:B------:R-:W-:Y:S05]  /*6a30*/  BSYNC B1 ;  /* 0x0000000000017941 */ /* 0x000fea0003800000 */
.L_x_238:
        /* <DEDUP_REMOVED lines=9> */
.L_x_241:
[----:B------:R-:W-:Y:S05]  /*6ad0*/  BSYNC B1 ;  /* 0x0000000000017941 */ /* 0x000fea0003800000 */
.L_x_240:
        /* <DEDUP_REMOVED lines=10> */
.L_x_243:
[----:B------:R-:W-:Y:S05]  /*6b80*/  BSYNC B1 ;  /* 0x0000000000017941 */ /* 0x000fea0003800000 */
.L_x_242:
        /* <DEDUP_REMOVED lines=10> */
.L_x_245:
[----:B------:R-:W-:Y:S05]  /*6c30*/  BSYNC B1 ;  /* 0x0000000000017941 */ /* 0x000fea0003800000 */
.L_x_244:
        /* <DEDUP_REMOVED lines=9> */
.L_x_247:
[----:B------:R-:W-:Y:S05]  /*6cd0*/  BSYNC B1 ;  /* 0x0000000000017941 */ /* 0x000fea0003800000 */
.L_x_246:
        /* <DEDUP_REMOVED lines=9> */
.L_x_249:
[----:B------:R-:W-:Y:S05]  /*6d70*/  BSYNC B1 ;  /* 0x0000000000017941 */ /* 0x000fea0003800000 */
.L_x_248:
        /* <DEDUP_REMOVED lines=10> */
.L_x_251:
[----:B------:R-:W-:Y:S05]  /*6e20*/  BSYNC B1 ;  /* 0x0000000000017941 */ /* 0x000fea0003800000 */
.L_x_250:
        /* <DEDUP_REMOVED lines=10> */
.L_x_253:
[----:B------:R-:W-:Y:S05]  /*6ed0*/  BSYNC B1 ;  /* 0x0000000000017941 */ /* 0x000fea0003800000 */
.L_x_252:
        /* <DEDUP_REMOVED lines=9> */
.L_x_255:
[----:B------:R-:W-:Y:S05]  /*6f70*/  BSYNC B1 ;  /* 0x0000000000017941 */ /* 0x000fea0003800000 */
.L_x_254:
        /* <DEDUP_REMOVED lines=9> */
.L_x_257:
[----:B------:R-:W-:Y:S05]  /*7010*/  BSYNC B1 ;  /* 0x0000000000017941 */ /* 0x000fea0003800000 */
.L_x_256:
        /* <DEDUP_REMOVED lines=10> */
.L_x_259:
[----:B------:R-:W-:Y:S05]  /*70c0*/  BSYNC B1 ;  /* 0x0000000000017941 */ /* 0x000fea0003800000 */
.L_x_258:
        /* <DEDUP_REMOVED lines=10> */
.L_x_261:
[----:B------:R-:W-:Y:S05]  /*7170*/  BSYNC B1 ;  /* 0x0000000000017941 */ /* 0x000fea0003800000 */
.L_x_260:
        /* <DEDUP_REMOVED lines=9> */
.L_x_263:
[----:B------:R-:W-:Y:S05]  /*7210*/  BSYNC B1 ;  /* 0x0000000000017941 */ /* 0x000fea0003800000 */
.L_x_262:
        /* <DEDUP_REMOVED lines=9> */
.L_x_265:
[----:B------:R-:W-:Y:S05]  /*72b0*/  BSYNC B1 ;  /* 0x0000000000017941 */ /* 0x000fea0003800000 */
.L_x_264:
        /* <DEDUP_REMOVED lines=10> */
.L_x_267:
[----:B------:R-:W-:Y:S05]  /*7360*/  BSYNC B1 ;  /* 0x0000000000017941 */ /* 0x000fea0003800000 */
.L_x_266:
        /* <DEDUP_REMOVED lines=10> */
.L_x_269:
[----:B------:R-:W-:Y:S05]  /*7410*/  BSYNC B1 ;  /* 0x0000000000017941 */ /* 0x000fea0003800000 */
.L_x_268:
        /* <DEDUP_REMOVED lines=9> */
.L_x_271:
[----:B------:R-:W-:Y:S05]  /*74b0*/  BSYNC B1 ;  /* 0x0000000000017941 */ /* 0x000fea0003800000 */
.L_x_270:
        /* <DEDUP_REMOVED lines=9> */
.L_x_273:
[----:B------:R-:W-:Y:S05]  /*7550*/  BSYNC B1 ;  /* 0x0000000000017941 */ /* 0x000fea0003800000 */
.L_x_272:
        /* <DEDUP_REMOVED lines=10> */
.L_x_275:
[----:B------:R-:W-:Y:S05]  /*7600*/  BSYNC B1 ;  /* 0x0000000000017941 */ /* 0x000fea0003800000 */
.L_x_274:
        /* <DEDUP_REMOVED lines=10> */
.L_x_277:
[----:B------:R-:W-:Y:S05]  /*76b0*/  BSYNC B1 ;  /* 0x0000000000017941 */ /* 0x000fea0003800000 */
.L_x_276:
[----:B01--45:R-:W-:Y:S01]  /*76c0*/  IMAD.U32 R6, R152, 0x10000, RZ ;  /* 0x0001000098067824 */ /* 0x033fe200078e00ff */
        /* <DEDUP_REMOVED lines=8> */
.L_x_279:
[----:B------:R-:W-:Y:S05]  /*7750*/  BSYNC B1 ;  /* 0x0000000000017941 */ /* 0x000fea0003800000 */
.L_x_278:
[----:B0-2--5:R-:W-:Y:S01]  /*7760*/  IMAD.U32 R4, R152, 0x10000, RZ ;  /* 0x0001000098047824 */ /* 0x025fe200078e00ff */
[----:B------:R-:W-:Y:S01]  /*7770*/  ISETP.GT.AND P0, PT, R0, 0x8, P0 ;  /* 0x000000080000780c */ /* 0x000fe20000704270 */
[----:B------:R-:W-:Y:S01]  /*7780*/  @P1 IMAD.MOV.U32 R5, RZ, RZ, R11 ;  /* 0x000000ffff051224 */ /* 0x000fe200078e000b */
[----:B------:R-:W-:Y:S01]  /*7790*/  BSSY B1, `(.L_x_280) ;  /* 0x0000008000017945 */ /* 0x000fe20003800000 */
[----:B------:R-:W-:Y:S01]  /*77a0*/  FMUL R3, R4, R155 ;  /* 0x0000009b04037220 */ /* 0x000fe20000400000 */
[----:B------:R-:W-:-:S03]  /*77b0*/  @P1 IMAD.MOV.U32 R4, RZ, RZ, R10 ;  /* 0x000000ffff041224 */ /* 0x000fc600078e000a */
[----:B------:R-:W-:-:S05]  /*77c0*/  FFMA R3, R150, R154, R3 ;  /* 0x0000009a96037223 */ /* 0x000fca0000000003 */
[----:B------:R-:W-:-:S05]  /*77d0*/  F2FP.BF16.F32.PACK_AB R3, RZ, R3 ;  /* 0x00000003ff03723e */ /* 0x000fca00000010ff */
[----:B------:R0:W-:Y:S01]  /*77e0*/  @P1 STG.E.U16 desc[UR36][R4.64+0x1f0], R3 ;  /* 0x0001f00304001986 */ /* 0x0001e2000c101524 */
[----:B------:R-:W-:Y:S05]  /*77f0*/  @!P0 BRA `(.L_x_281) ;  /* 0x0000000000048947 */ /* 0x000fea0003800000 */
[----:B------:R2:W5:Y:S02]  /*7800*/  LDG.E.LTC128B.U16 R152, desc[UR36][R8.64+0x1f2] ;  /* 0x0001f22408987981 */ /* 0x000564000c1e1520 */
.L_x_281:
[----:B------:R-:W-:Y:S05]  /*7810*/  BSYNC B1 ;  /* 0x0000000000017941 */ /* 0x000fea0003800000 */
.L_x_280:
[----:B------:R-:W-:Y:S05]  /*7820*/  @!P0 BRA `(.L_x_282) ;  /* 0x0000002400308947 */ /* 0x000fea0003800000 */
[----:B-----5:R-:W-:-:S04]  /*7830*/  IMAD.U32 R152, R152, 0x10000, RZ ;  /* 0x0001000098987824 */ /* 0x020fc800078e00ff */
[----:B------:R-:W-:-:S04]  /*7840*/  FMUL R152, R152, R155 ;  /* 0x0000009b98987220 */ /* 0x000fc80000400000 */
[----:B------:R-:W-:-:S05]  /*7850*/  FFMA R152, R151, R154, R152 ;  /* 0x0000009a97987223 */ /* 0x000fca0000000098 */
[----:B------:R-:W-:-:S05]  /*7860*/  F2FP.BF16.F32.PACK_AB R152, RZ, R152 ;  /* 0x00000098ff98723e */ /* 0x000fca00000010ff */
[----:B------:R4:W-:Y:S01]  /*7870*/  STG.E.U16 desc[UR36][R10.64+0x1f2], R152 ;  /* 0x0001f2980a007986 */ /* 0x0009e2000c101524 */
[----:B------:R-:W-:Y:S05]  /*7880*/  BRA `(.L_x_282) ;  /* 0x0000002400187947 */ /* 0x000fea0003800000 */
.L_x_29:
[----:B------:R-:W-:Y:S01]  /*7890*/  ISETP.GT.AND P0, PT, R3, 0x1, PT ;  /* 0x000000010300780c */ /* 0x000fe20003f04270 */
[----:B------:R-:W-:Y:S01]  /*78a0*/  ULDC.64 UR4, c[0x0][0x5c0] ;  /* 0x0001700000047ab9 */ /* 0x000fe20000000a00 */
[-C--:B------:R-:W-:Y:S01]  /*78b0*/  FMUL R24, R24, R154.reuse ;  /* 0x0000009a18187220 */ /* 0x080fe20000400000 */
[-C--:B------:R-:W-:Y:S01]  /*78c0*/  FMUL R25, R25, R154.reuse ;  /* 0x0000009a19197220 */ /* 0x080fe20000400000 */
[----:B------:R-:W-:Y:S01]  /*78d0*/  ISETP.GT.AND P3, PT, R0, RZ, P0 ;  /* 0x000000ff0000720c */ /* 0x000fe20000764270 */
[-C--:B------:R-:W-:Y:S01]  /*78e0*/  FMUL R26, R26, R154.reuse ;  /* 0x0000009a1a1a7220 */ /* 0x080fe20000400000 */
[----:B------:R-:W-:Y:S01]  /*78f0*/  LEA R4, P4, R160, UR4, 0x1 ;  /* 0x00000004a0047c11 */ /* 0x000fe2000f8808ff */
[----:B------:R-:W-:Y:S01]  /*7900*/  FMUL R27, R27, R154 ;  /* 0x0000009a1b1b7220 */ /* 0x000fe20000400000 */
[----:B------:R-:W-:Y:S01]  /*7910*/  F2FP.BF16.F32.PACK_AB R24, RZ, R24 ;  /* 0x00000018ff18723e */ /* 0x000fe200000010ff */
[-C--:B------:R-:W-:Y:S01]  /*7920*/  FMUL R28, R28, R154.reuse ;  /* 0x0000009a1c1c7220 */ /* 0x080fe20000400000 */
[----:B------:R-:W-:Y:S01]  /*7930*/  LEA.HI.X R5, R160, UR5, R169, 0x1, P4 ;  /* 0x00000005a0057c11 */ /* 0x000fe2000a0f0ca9 */
[-C--:B------:R-:W-:Y:S01]  /*7940*/  FMUL R29, R29, R154.reuse ;  /* 0x0000009a1d1d7220 */ /* 0x080fe20000400000 */
[----:B------:R-:W-:Y:S01]  /*7950*/  F2FP.BF16.F32.PACK_AB R25, RZ, R25 ;  /* 0x00000019ff19723e */ /* 0x000fe200000010ff */
[-C--:B------:R-:W-:Y:S01]  /*7960*/  FMUL R30, R30, R154.reuse ;  /* 0x0000009a1e1e7220 */ /* 0x080fe20000400000 */
[----:B------:R-:W-:Y:S01]  /*7970*/  SHF.L.U64.HI R11, R10, 0x4, R11 ;  /* 0x000000040a0b7819 */ /* 0x000fe2000001020b */
[----:B------:R-:W-:Y:S01]  /*7980*/  @P1 STG.E.U16 desc[UR36][R4.64], R24 ;  /* 0x0000001804001986 */ /* 0x000fe2000c101524 */
[----:B------:R-:W-:Y:S01]  /*7990*/  ISETP.GT.AND P1, PT, R3, 0x8, PT ;  /* 0x000000080300780c */ /* 0x000fe20003f24270 */
[----:B------:R-:W-:Y:S01]  /*79a0*/  FMUL R31, R31, R154 ;  /* 0x0000009a1f1f7220 */ /* 0x000fe20000400000 */
[----:B------:R-:W-:Y:S01]  /*79b0*/  ISETP.GT.AND P4, PT, R0, 0x8, P0 ;  /* 0x000000080000780c */ /* 0x000fe20000784270 */
[----:B------:R-:W-:Y:S01]  /*79c0*/  @P3 STG.E.U16 desc[UR36][R4.64+0x2], R25 ;  /* 0x0000021904003986 */ /* 0x000fe2000c101524 */
[----:B------:R-:W-:Y:S01]  /*79d0*/  LEA R6, P3, R10, R4, 0x4 ;  /* 0x000000040a067211 */ /* 0x000fe200078620ff */
[-C--:B------:R-:W-:Y:S01]  /*79e0*/  FMUL R32, R32, R154.reuse ;  /* 0x0000009a20207220 */ /* 0x080fe20000400000 */
[C---:B------:R-:W-:Y:S01]  /*79f0*/  ISETP.GT.AND P2, PT, R0.reuse, 0x8, P2 ;  /* 0x000000080000780c */ /* 0x040fe20001744270 */
[-C--:B------:R-:W-:Y:S01]  /*7a00*/  FMUL R33, R33, R154.reuse ;  /* 0x0000009a21217220 */ /* 0x080fe20000400000 */
[----:B------:R-:W-:Y:S01]  /*7a10*/  ISETP.GT.AND P0, PT, R3, 0x9, PT ;  /* 0x000000090300780c */ /* 0x000fe20003f04270 */
[----:B------:R-:W-:Y:S01]  /*7a20*/  IMAD.X R7, R11, 0x1, R5, P3 ;  /* 0x000000010b077824 */ /* 0x000fe200018e0605 */
[----:B------:R-:W-:Y:S01]  /*7a30*/  ISETP.GT.AND P5, PT, R0, RZ, P1 ;  /* 0x000000ff0000720c */ /* 0x000fe20000fa4270 */
[-C--:B------:R-:W-:Y:S01]  /*7a40*/  FMUL R34, R34, R154.reuse ;  /* 0x0000009a22227220 */ /* 0x080fe20000400000 */
[----:B------:R-:W-:Y:S01]  /*7a50*/  ISETP.GT.AND P3, PT, R0, RZ, P0 ;  /* 0x000000ff0000720c */ /* 0x000fe20000764270 */
[----:B------:R-:W-:Y:S01]  /*7a60*/  FMUL R35, R35, R154 ;  /* 0x0000009a23237220 */ /* 0x000fe20000400000 */
[----:B------:R-:W-:Y:S01]  /*7a70*/  F2FP.BF16.F32.PACK_AB R26, RZ, R26 ;  /* 0x0000001aff1a723e */ /* 0x000fe200000010ff */
[-C--:B------:R-:W-:Y:S01]  /*7a80*/  FMUL R36, R36, R154.reuse ;  /* 0x0000009a24247220 */ /* 0x080fe20000400000 */
[----:B------:R-:W-:Y:S01]  /*7a90*/  F2FP.BF16.F32.PACK_AB R27, RZ, R27 ;  /* 0x0000001bff1b723e */ /* 0x000fe200000010ff */
[----:B------:R-:W-:Y:S01]  /*7aa0*/  FMUL R37, R37, R154 ;  /* 0x0000009a25257220 */ /* 0x000fe20000400000 */
[----:B------:R-:W-:Y:S01]  /*7ab0*/  F2FP.BF16.F32.PACK_AB R28, RZ, R28 ;  /* 0x0000001cff1c723e */ /* 0x000fe200000010ff */
[----:B------:R-:W-:Y:S01]  /*7ac0*/  @P2 STG.E.U16 desc[UR36][R6.64], R26 ;  /* 0x0000001a06002986 */ /* 0x000fe2000c101524 */
[----:B------:R-:W-:Y:S01]  /*7ad0*/  F2FP.BF16.F32.PACK_AB R29, RZ, R29 ;  /* 0x0000001dff1d723e */ /* 0x000fe200000010ff */
[-C--:B------:R-:W-:Y:S01]  /*7ae0*/  FMUL R38, R38, R154.reuse ;  /* 0x0000009a26267220 */ /* 0x080fe20000400000 */
[C---:B------:R-:W-:Y:S01]  /*7af0*/  ISETP.GT.AND P2, PT, R0.reuse, 0x8, P1 ;  /* 0x000000080000780c */ /* 0x040fe20000f44270 */
[----:B------:R-:W-:Y:S01]  /*7b00*/  @P4 STG.E.U16 desc[UR36][R6.64+0x2], R27 ;  /* 0x0000021b06004986 */ /* 0x000fe2000c101524 */
[----:B------:R-:W-:Y:S01]  /*7b10*/  ISETP.GT.AND P1, PT, R3, 0x10, PT ;  /* 0x000000100300780c */ /* 0x000fe20003f24270 */
[----:B------:R-:W-:Y:S01]  /*7b20*/  FMUL R39, R39, R154 ;  /* 0x0000009a27277220 */ /* 0x000fe20000400000 */
[----:B------:R-:W-:Y:S01]  /*7b30*/  F2FP.BF16.F32.PACK_AB R30, RZ, R30 ;  /* 0x0000001eff1e723e */ /* 0x000fe200000010ff */
[----:B------:R-:W-:Y:S01]  /*7b40*/  @P5 STG.E.U16 desc[UR36][R4.64+0x10], R28 ;  /* 0x0000101c04005986 */ /* 0x000fe2000c101524 */
[----:B------:R-:W-:Y:S01]  /*7b50*/  ISETP.GT.AND P4, PT, R0, RZ, P1 ;  /* 0x000000ff0000720c */ /* 0x000fe20000f84270 */
[-C--:B------:R-:W-:Y:S01]  /*7b60*/  FMUL R40, R40, R154.reuse ;  /* 0x0000009a28287220 */ /* 0x080fe20000400000 */
[----:B------:R-:W-:Y:S01]  /*7b70*/  F2FP.BF16.F32.PACK_AB R31, RZ, R31 ;  /* 0x0000001fff1f723e */ /* 0x000fe200000010ff */
[----:B------:R-:W-:Y:S01]  /*7b80*/  @P3 STG.E.U16 desc[UR36][R4.64+0x12], R29 ;  /* 0x0000121d04003986 */ /* 0x000fe2000c101524 */
[----:B------:R-:W-:Y:S01]  /*7b90*/  ISETP.GT.AND P3, PT, R0, 0x8, P0 ;  /* 0x000000080000780c */ /* 0x000fe20000764270 */
[----:B------:R-:W-:Y:S01]  /*7ba0*/  FMUL R41, R41, R154 ;  /* 0x0000009a29297220 */ /* 0x000fe20000400000 */
[----:B------:R-:W-:Y:S01]  /*7bb0*/  ISETP.GT.AND P0, PT, R3, 0x11, PT ;  /* 0x000000110300780c */ /* 0x000fe20003f04270 */
[----:B------:R-:W-:Y:S01]  /*7bc0*/  @P2 STG.E.U16 desc[UR36][R6.64+0x10], R30 ;  /* 0x0000101e06002986 */ /* 0x000fe2000c101524 */
[----:B------:R-:W-:Y:S01]  /*7bd0*/  F2FP.BF16.F32.PACK_AB R32, RZ, R32 ;  /* 0x00000020ff20723e */ /* 0x000fe200000010ff */
[-C--:B------:R-:W-:Y:S01]  /*7be0*/  FMUL R42, R42, R154.reuse ;  /* 0x0000009a2a2a7220 */ /* 0x080fe20000400000 */
[C---:B------:R-:W-:Y:S01]  /*7bf0*/  ISETP.GT.AND P5, PT, R0.reuse, RZ, P0 ;  /* 0x000000ff0000720c */ /* 0x040fe200007a4270 */
[-C--:B------:R-:W-:Y:S01]  /*7c00*/  FMUL R43, R43, R154.reuse ;  /* 0x0000009a2b2b7220 */ /* 0x080fe20000400000 */
[----:B------:R-:W-:Y:S01]  /*7c10*/  ISETP.GT.AND P2, PT, R0, 0x8, P1 ;  /* 0x000000080000780c */ /* 0x000fe20000f44270 */
[-C--:B------:R-:W-:Y:S01]  /*7c20*/  FMUL R44, R44, R154.reuse ;  /* 0x0000009a2c2c7220 */ /* 0x080fe20000400000 */
[----:B------:R-:W-:Y:S01]  /*7c30*/  ISETP.GT.AND P1, PT, R3, 0x18, PT ;  /* 0x000000180300780c */ /* 0x000fe20003f24270 */
[-C--:B------:R-:W-:Y:S01]  /*7c40*/  FMUL R45, R45, R154.reuse ;  /* 0x0000009a2d2d7220 */ /* 0x080fe20000400000 */
[----:B------:R-:W-:Y:S01]  /*7c50*/  F2FP.BF16.F32.PACK_AB R33, RZ, R33 ;  /* 0x00000021ff21723e */ /* 0x000fe200000010ff */
[----:B------:R-:W-:Y:S01]  /*7c60*/  @P3 STG.E.U16 desc[UR36][R6.64+0x12], R31 ;  /* 0x0000121f06003986 */ /* 0x000fe2000c101524 */
[----:B------:R-:W-:Y:S01]  /*7c70*/  ISETP.GT.AND P3, PT, R0, 0x8, P0 ;  /* 0x000000080000780c */ /* 0x000fe20000764270 */
[-C--:B------:R-:W-:Y:S01]  /*7c80*/  FMUL R46, R46, R154.reuse ;  /* 0x0000009a2e2e7220 */ /* 0x080fe20000400000 */
[----:B------:R-:W-:Y:S01]  /*7c90*/  ISETP.GT.AND P0, PT, R3, 0x19, PT ;  /* 0x000000190300780c */ /* 0x000fe20003f04270 */
[----:B------:R-:W-:Y:S01]  /*7ca0*/  @P4 STG.E.U16 desc[UR36][R4.64+0x20], R32 ;  /* 0x0000202004004986 */ /* 0x000fe2000c101524 */
[C---:B------:R-:W-:Y:S01]  /*7cb0*/  ISETP.GT.AND P4, PT, R0.reuse, RZ, P1 ;  /* 0x000000ff0000720c */ /* 0x040fe20000f84270 */
[----:B------:R-:W-:Y:S01]  /*7cc0*/  FMUL R47, R47, R154 ;  /* 0x0000009a2f2f7220 */ /* 0x000fe20000400000 */
[----:B------:R-:W-:Y:S01]  /*7cd0*/  F2FP.BF16.F32.PACK_AB R34, RZ, R34 ;  /* 0x00000022ff22723e */ /* 0x000fe200000010ff */
[----:B------:R-:W-:Y:S01]  /*7ce0*/  @P5 STG.E.U16 desc[UR36][R4.64+0x22], R33 ;  /* 0x0000222104005986 */ /* 0x000fe2000c101524 */
[----:B------:R-:W-:Y:S01]  /*7cf0*/  ISETP.GT.AND P5, PT, R0, RZ, P0 ;  /* 0x000000ff0000720c */ /* 0x000fe200007a4270 */
[----:B------:R-:W-:Y:S01]  /*7d00*/  FMUL R48, R48, R154 ;  /* 0x0000009a30307220 */ /* 0x000fe20000400000 */
[----:B------:R-:W-:Y:S01]  /*7d10*/  F2FP.BF16.F32.PACK_AB R35, RZ, R35 ;  /* 0x00000023ff23723e */ /* 0x000fe200000010ff */
[----:B------:R-:W-:Y:S01]  /*7d20*/  @P2 STG.E.U16 desc[UR36][R6.64+0x20], R34 ;  /* 0x0000202206002986 */ /* 0x000fe2000c101524 */
[----:B------:R-:W-:Y:S01]  /*7d30*/  F2FP.BF16.F32.PACK_AB R36, RZ, R36 ;  /* 0x00000024ff24723e */ /* 0x000fe200000010ff */
[-C--:B------:R-:W-:Y:S01]  /*7d40*/  FMUL R49, R49, R154.reuse ;  /* 0x0000009a31317220 */ /* 0x080fe20000400000 */
[----:B------:R-:W-:Y:S01]  /*7d50*/  ISETP.GT.AND P2, PT, R0, 0x8, P1 ;  /* 0x000000080000780c */ /* 0x000fe20000f44270 */
[----:B------:R-:W-:Y:S01]  /*7d60*/  @P3 STG.E.U16 desc[UR36][R6.64+0x22], R35 ;  /* 0x0000222306003986 */ /* 0x000fe2000c101524 */
[----:B------:R-:W-:Y:S01]  /*7d70*/  ISETP.GT.AND P1, PT, R3, 0x20, PT ;  /* 0x000000200300780c */ /* 0x000fe20003f24270 */
[-C--:B------:R-:W-:Y:S01]  /*7d80*/  FMUL R50, R50, R154.reuse ;  /* 0x0000009a32327220 */ /* 0x080fe20000400000 */
[----:B------:R-:W-:Y:S01]  /*7d90*/  F2FP.BF16.F32.PACK_AB R37, RZ, R37 ;  /* 0x00000025ff25723e */ /* 0x000fe200000010ff */
[----:B------:R-:W-:Y:S01]  /*7da0*/  @P4 STG.E.U16 desc[UR36][R4.64+0x30], R36 ;  /* 0x0000302404004986 */ /* 0x000fe2000c101524 */
[C---:B------:R-:W-:Y:S01]  /*7db0*/  ISETP.GT.AND P3, PT, R0.reuse, 0x8, P0 ;  /* 0x000000080000780c */ /* 0x040fe20000764270 */
[-C--:B------:R-:W-:Y:S01]  /*7dc0*/  FMUL R51, R51, R154.reuse ;  /* 0x0000009a33337220 */ /* 0x080fe20000400000 */
[----:B------:R-:W-:Y:S01]  /*7dd0*/  ISETP.GT.AND P0, PT, R3, 0x21, PT ;  /* 0x000000210300780c */ /* 0x000fe20003f04270 */
[----:B------:R-:W-:Y:S01]  /*7de0*/  @P5 STG.E.U16 desc[UR36][R4.64+0x32], R37 ;  /* 0x0000322504005986 */ /* 0x000fe2000c101524 */
[----:B------:R-:W-:Y:S01]  /*7df0*/  ISETP.GT.AND P4, PT, R0, RZ, P1 ;  /* 0x000000ff0000720c */ /* 0x000fe20000f84270 */
[----:B------:R-:W-:Y:S01]  /*7e00*/  FMUL R52, R52, R154 ;  /* 0x0000009a34347220 */ /* 0x000fe20000400000 */
[----:B------:R-:W-:Y:S01]  /*7e10*/  F2FP.BF16.F32.PACK_AB R38, RZ, R38 ;  /* 0x00000026ff26723e */ /* 0x000fe200000010ff */
[-C--:B------:R-:W-:Y:S01]  /*7e20*/  FMUL R53, R53, R154.reuse ;  /* 0x0000009a35357220 */ /* 0x080fe20000400000 */
        /* <DEDUP_REMOVED lines=325> */
[----:B------:R-:W-:Y:S01]  /*9280*/  FMUL R151, R151, R154 ;  /* 0x0000009a97977220 */ /* 0x000fe20000400000 */
[----:B------:R-:W-:Y:S01]  /*9290*/  ISETP.GT.AND P2, PT, R0, 0x8, P1 ;  /* 0x000000080000780c */ /* 0x000fe20000f44270 */
[----:B------:R-:W-:Y:S01]  /*92a0*/  @P3 STG.E.U16 desc[UR36][R6.64+0x132], R103 ;  /* 0x0001326706003986 */ /* 0x000fe2000c101524 */
[----:B------:R-:W-:-:S02]  /*92b0*/  ISETP.GT.AND P1, PT, R3, 0xa8, PT ;  /* 0x000000a80300780c */ /* 0x000fc40003f24270 */
[----:B------:R-:W-:Y:S01]  /*92c0*/  F2FP.BF16.F32.PACK_AB R105, RZ, R105 ;  /* 0x00000069ff69723e */ /* 0x000fe200000010ff */
[----:B------:R-:W-:Y:S01]  /*92d0*/  @P4 STG.E.U16 desc[UR36][R4.64+0x140], R104 ;  /* 0x0001406804004986 */ /* 0x000fe2000c101524 */
[C---:B------:R-:W-:Y:S02]  /*92e0*/  ISETP.GT.AND P3, PT, R0.reuse, 0x8, P0 ;  /* 0x000000080000780c */ /* 0x040fe40000764270 */
[----:B------:R-:W-:Y:S01]  /*92f0*/  ISETP.GT.AND P0, PT, R3, 0xa9, PT ;  /* 0x000000a90300780c */ /* 0x000fe20003f04270 */
[----:B------:R-:W-:Y:S01]  /*9300*/  @P5 STG.E.U16 desc[UR36][R4.64+0x142], R105 ;  /* 0x0001426904005986 */ /* 0x000fe2000c101524 */
[C---:B------:R-:W-:Y:S02]  /*9310*/  ISETP.GT.AND P4, PT, R0.reuse, RZ, P1 ;  /* 0x000000ff0000720c */ /* 0x040fe40000f84270 */
[----:B------:R-:W-:Y:S02]  /*9320*/  F2FP.BF16.F32.PACK_AB R106, RZ, R106 ;  /* 0x0000006aff6a723e */ /* 0x000fe400000010ff */
[----:B------:R-:W-:-:S02]  /*9330*/  ISETP.GT.AND P5, PT, R0, RZ, P0 ;  /* 0x000000ff0000720c */ /* 0x000fc400007a4270 */
[----:B------:R-:W-:Y:S01]  /*9340*/  F2FP.BF16.F32.PACK_AB R107, RZ, R107 ;  /* 0x0000006bff6b723e */ /* 0x000fe200000010ff */
[----:B------:R-:W-:Y:S01]  /*9350*/  @P2 STG.E.U16 desc[UR36][R6.64+0x140], R106 ;  /* 0x0001406a06002986 */ /* 0x000fe2000c101524 */
[----:B------:R-:W-:Y:S02]  /*9360*/  F2FP.BF16.F32.PACK_AB R108, RZ, R108 ;  /* 0x0000006cff6c723e */ /* 0x000fe400000010ff */
[C---:B------:R-:W-:Y:S01]  /*9370*/  ISETP.GT.AND P2, PT, R0.reuse, 0x8, P1 ;  /* 0x000000080000780c */ /* 0x040fe20000f44270 */
[----:B------:R-:W-:Y:S01]  /*9380*/  @P3 STG.E.U16 desc[UR36][R6.64+0x142], R107 ;  /* 0x0001426b06003986 */ /* 0x000fe2000c101524 */
[----:B------:R-:W-:Y:S02]  /*9390*/  ISETP.GT.AND P1, PT, R3, 0xb0, PT ;  /* 0x000000b00300780c */ /* 0x000fe40003f24270 */
[----:B------:R-:W-:Y:S01]  /*93a0*/  F2FP.BF16.F32.PACK_AB R109, RZ, R109 ;  /* 0x0000006dff6d723e */ /* 0x000fe200000010ff */
[----:B------:R-:W-:Y:S01]  /*93b0*/  @P4 STG.E.U16 desc[UR36][R4.64+0x150], R108 ;  /* 0x0001506c04004986 */ /* 0x000fe2000c101524 */
[----:B------:R-:W-:-:S02]  /*93c0*/  ISETP.GT.AND P3, PT, R0, 0x8, P0 ;  /* 0x000000080000780c */ /* 0x000fc40000764270 */
[----:B------:R-:W-:Y:S01]  /*93d0*/  ISETP.GT.AND P0, PT, R3, 0xb1, PT ;  /* 0x000000b10300780c */ /* 0x000fe20003f04270 */
[----:B------:R-:W-:Y:S01]  /*93e0*/  @P5 STG.E.U16 desc[UR36][R4.64+0x152], R109 ;  /* 0x0001526d04005986 */ /* 0x000fe2000c101524 */
[C---:B------:R-:W-:Y:S02]  /*93f0*/  ISETP.GT.AND P4, PT, R0.reuse, RZ, P1 ;  /* 0x000000ff0000720c */ /* 0x040fe40000f84270 */
[----:B------:R-:W-:Y:S02]  /*9400*/  F2FP.BF16.F32.PACK_AB R110, RZ, R110 ;  /* 0x0000006eff6e723e */ /* 0x000fe400000010ff */
[----:B------:R-:W-:Y:S02]  /*9410*/  ISETP.GT.AND P5, PT, R0, RZ, P0 ;  /* 0x000000ff0000720c */ /* 0x000fe400007a4270 */
[----:B------:R-:W-:Y:S01]  /*9420*/  F2FP.BF16.F32.PACK_AB R111, RZ, R111 ;  /* 0x0000006fff6f723e */ /* 0x000fe200000010ff */
[----:B------:R-:W-:Y:S01]  /*9430*/  @P2 STG.E.U16 desc[UR36][R6.64+0x150], R110 ;  /* 0x0001506e06002986 */ /* 0x000fe2000c101524 */
[----:B------:R-:W-:-:S02]  /*9440*/  F2FP.BF16.F32.PACK_AB R112, RZ, R112 ;  /* 0x00000070ff70723e */ /* 0x000fc400000010ff */
[C---:B------:R-:W-:Y:S01]  /*9450*/  ISETP.GT.AND P2, PT, R0.reuse, 0x8, P1 ;  /* 0x000000080000780c */ /* 0x040fe20000f44270 */
[----:B------:R-:W-:Y:S01]  /*9460*/  @P3 STG.E.U16 desc[UR36][R6.64+0x152], R111 ;  /* 0x0001526f06003986 */ /* 0x000fe2000c101524 */
[C---:B------:R-:W-:Y:S02]  /*9470*/  ISETP.GT.AND P1, PT, R3.reuse, 0xb8, PT ;  /* 0x000000b80300780c */ /* 0x040fe40003f24270 */
[----:B------:R-:W-:Y:S01]  /*9480*/  F2FP.BF16.F32.PACK_AB R113, RZ, R113 ;  /* 0x00000071ff71723e */ /* 0x000fe200000010ff */
[----:B------:R-:W-:Y:S01]  /*9490*/  @P4 STG.E.U16 desc[UR36][R4.64+0x160], R112 ;  /* 0x0001607004004986 */ /* 0x000fe2000c101524 */
[C---:B------:R-:W-:Y:S02]  /*94a0*/  ISETP.GT.AND P3, PT, R0.reuse, 0x8, P0 ;  /* 0x000000080000780c */ /* 0x040fe40000764270 */
[----:B------:R-:W-:Y:S01]  /*94b0*/  ISETP.GT.AND P0, PT, R3, 0xb9, PT ;  /* 0x000000b90300780c */ /* 0x000fe20003f04270 */
[----:B------:R-:W-:Y:S01]  /*94c0*/  @P5 STG.E.U16 desc[UR36][R4.64+0x162], R113 ;  /* 0x0001627104005986 */ /* 0x000fe2000c101524 */
[----:B------:R-:W-:-:S02]  /*94d0*/  ISETP.GT.AND P4, PT, R0, RZ, P1 ;  /* 0x000000ff0000720c */ /* 0x000fc40000f84270 */
[----:B------:R-:W-:Y:S02]  /*94e0*/  F2FP.BF16.F32.PACK_AB R114, RZ, R114 ;  /* 0x00000072ff72723e */ /* 0x000fe400000010ff */
[C---:B------:R-:W-:Y:S02]  /*94f0*/  ISETP.GT.AND P5, PT, R0.reuse, RZ, P0 ;  /* 0x000000ff0000720c */ /* 0x040fe400007a4270 */
[----:B------:R-:W-:Y:S01]  /*9500*/  F2FP.BF16.F32.PACK_AB R115, RZ, R115 ;  /* 0x00000073ff73723e */ /* 0x000fe200000010ff */
[----:B------:R-:W-:Y:S01]  /*9510*/  @P2 STG.E.U16 desc[UR36][R6.64+0x160], R114 ;  /* 0x0001607206002986 */ /* 0x000fe2000c101524 */
[----:B------:R-:W-:Y:S02]  /*9520*/  F2FP.BF16.F32.PACK_AB R116, RZ, R116 ;  /* 0x00000074ff74723e */ /* 0x000fe400000010ff */
        /* <DEDUP_REMOVED lines=65> */
[----:B------:R-:W-:Y:S02]  /*9940*/  ISETP.GT.AND P5, PT, R0, RZ, P0 ;  /* 0x000000ff0000720c */ /* 0x000fe400007a4270 */
[----:B------:R-:W-:Y:S02]  /*9950*/  F2FP.BF16.F32.PACK_AB R134, RZ, R134 ;  /* 0x00000086ff86723e */ /* 0x000fe400000010ff */
[----:B------:R-:W-:Y:S02]  /*9960*/  F2FP.BF16.F32.PACK_AB R135, RZ, R135 ;  /* 0x00000087ff87723e */ /* 0x000fe400000010ff */
[----:B------:R-:W-:Y:S01]  /*9970*/  F2FP.BF16.F32.PACK_AB R136, RZ, R136 ;  /* 0x00000088ff88723e */ /* 0x000fe200000010ff */
[----:B------:R-:W-:Y:S01]  /*9980*/  @P2 STG.E.U16 desc[UR36][R6.64+0x1b0], R134 ;  /* 0x0001b08606002986 */ /* 0x000fe2000c101524 */
[----:B------:R-:W-:-:S02]  /*9990*/  F2FP.BF16.F32.PACK_AB R137, RZ, R137 ;  /* 0x00000089ff89723e */ /* 0x000fc400000010ff */
[C---:B------:R-:W-:Y:S01]  /*99a0*/  ISETP.GT.AND P1, PT, R0.reuse, 0x8, P1 ;  /* 0x000000080000780c */ /* 0x040fe20000f24270 */
[----:B------:R-:W-:Y:S01]  /*99b0*/  @P3 STG.E.U16 desc[UR36][R6.64+0x1b2], R135 ;  /* 0x0001b28706003986 */ /* 0x000fe2000c101524 */
[C---:B------:R-:W-:Y:S02]  /*99c0*/  ISETP.GT.AND P2, PT, R0.reuse, 0x8, P0 ;  /* 0x000000080000780c */ /* 0x040fe40000744270 */
[C---:B------:R-:W-:Y:S01]  /*99d0*/  ISETP.GT.AND P0, PT, R3.reuse, 0xe9, PT ;  /* 0x000000e90300780c */ /* 0x040fe20003f04270 */
[----:B------:R-:W-:Y:S01]  /*99e0*/  @P4 STG.E.U16 desc[UR36][R4.64+0x1c0], R136 ;  /* 0x0001c08804004986 */ /* 0x000fe2000c101524 */
[----:B------:R-:W-:Y:S02]  /*99f0*/  ISETP.GT.AND P4, PT, R3, 0xe8, PT ;  /* 0x000000e80300780c */ /* 0x000fe40003f84270 */
[----:B------:R-:W-:Y:S01]  /*9a00*/  F2FP.BF16.F32.PACK_AB R138, RZ, R138 ;  /* 0x0000008aff8a723e */ /* 0x000fe200000010ff */
[----:B------:R-:W-:Y:S01]  /*9a10*/  @P5 STG.E.U16 desc[UR36][R4.64+0x1c2], R137 ;  /* 0x0001c28904005986 */ /* 0x000fe2000c101524 */
[----:B------:R-:W-:-:S02]  /*9a20*/  ISETP.GT.AND P5, PT, R0, RZ, P4 ;  /* 0x000000ff0000720c */ /* 0x000fc400027a4270 */
[----:B------:R-:W-:Y:S01]  /*9a30*/  F2FP.BF16.F32.PACK_AB R139, RZ, R139 ;  /* 0x0000008bff8b723e */ /* 0x000fe200000010ff */
[----:B------:R-:W-:Y:S01]  /*9a40*/  @P1 STG.E.U16 desc[UR36][R6.64+0x1c0], R138 ;  /* 0x0001c08a06001986 */ /* 0x000fe2000c101524 */
[----:B------:R-:W-:Y:S02]  /*9a50*/  F2FP.BF16.F32.PACK_AB R140, RZ, R140 ;  /* 0x0000008cff8c723e */ /* 0x000fe400000010ff */
[C---:B------:R-:W-:Y:S01]  /*9a60*/  ISETP.GT.AND P3, PT, R0.reuse, RZ, P0 ;  /* 0x000000ff0000720c */ /* 0x040fe20000764270 */
[----:B------:R-:W-:Y:S01]  /*9a70*/  @P2 STG.E.U16 desc[UR36][R6.64+0x1c2], R139 ;  /* 0x0001c28b06002986 */ /* 0x000fe2000c101524 */
[C---:B------:R-:W-:Y:S02]  /*9a80*/  ISETP.GT.AND P4, PT, R0.reuse, 0x8, P4 ;  /* 0x000000080000780c */ /* 0x040fe40002784270 */
[----:B------:R-:W-:Y:S02]  /*9a90*/  F2FP.BF16.F32.PACK_AB R141, RZ, R141 ;  /* 0x0000008dff8d723e */ /* 0x000fe400000010ff */
[----:B------:R-:W-:Y:S01]  /*9aa0*/  F2FP.BF16.F32.PACK_AB R142, RZ, R142 ;  /* 0x0000008eff8e723e */ /* 0x000fe200000010ff */
[----:B------:R-:W-:Y:S01]  /*9ab0*/  @P5 STG.E.U16 desc[UR36][R4.64+0x1d0], R140 ;  /* 0x0001d08c04005986 */ /* 0x000fe2000c101524 */
[----:B------:R-:W-:-:S02]  /*9ac0*/  ISETP.GT.AND P5, PT, R0, 0x8, P0 ;  /* 0x000000080000780c */ /* 0x000fc400007a4270 */
[----:B------:R-:W-:Y:S02]  /*9ad0*/  F2FP.BF16.F32.PACK_AB R143, RZ, R143 ;  /* 0x0000008fff8f723e */ /* 0x000fe400000010ff */
[C---:B------:R-:W-:Y:S01]  /*9ae0*/  ISETP.GT.AND P0, PT, R3.reuse, 0xf1, PT ;  /* 0x000000f10300780c */ /* 0x040fe20003f04270 */
[----:B------:R-:W-:Y:S01]  /*9af0*/  @P3 STG.E.U16 desc[UR36][R4.64+0x1d2], R141 ;  /* 0x0001d28d04003986 */ /* 0x000fe2000c101524 */
[----:B------:R-:W-:Y:S02]  /*9b00*/  ISETP.GT.AND P3, PT, R3, 0xf0, PT ;  /* 0x000000f00300780c */ /* 0x000fe40003f64270 */
[----:B------:R-:W-:Y:S01]  /*9b10*/  F2FP.BF16.F32.PACK_AB R144, RZ, R144 ;  /* 0x00000090ff90723e */ /* 0x000fe200000010ff */
[----:B------:R-:W-:Y:S01]  /*9b20*/  @P4 STG.E.U16 desc[UR36][R6.64+0x1d0], R142 ;  /* 0x0001d08e06004986 */ /* 0x000fe2000c101524 */
[C---:B------:R-:W-:Y:S02]  /*9b30*/  ISETP.GT.AND P4, PT, R0.reuse, RZ, P3 ;  /* 0x000000ff0000720c */ /* 0x040fe40001f84270 */
[----:B------:R-:W-:Y:S01]  /*9b40*/  F2FP.BF16.F32.PACK_AB R145, RZ, R145 ;  /* 0x00000091ff91723e */ /* 0x000fe200000010ff */
[----:B------:R-:W-:Y:S01]  /*9b50*/  @P5 STG.E.U16 desc[UR36][R6.64+0x1d2], R143 ;  /* 0x0001d28f06005986 */ /* 0x000fe2000c101524 */
[----:B------:R-:W-:-:S02]  /*9b60*/  ISETP.GT.AND P5, PT, R0, RZ, P0 ;  /* 0x000000ff0000720c */ /* 0x000fc400007a4270 */
[C---:B------:R-:W-:Y:S02]  /*9b70*/  ISETP.GT.AND P2, PT, R3.reuse, 0xf8, PT ;  /* 0x000000f80300780c */ /* 0x040fe40003f44270 */
[----:B------:R-:W-:Y:S02]  /*9b80*/  ISETP.GT.AND P1, PT, R3, 0xf9, PT ;  /* 0x000000f90300780c */ /* 0x000fe40003f24270 */
[C---:B------:R-:W-:Y:S02]  /*9b90*/  ISETP.GT.AND P3, PT, R0.reuse, 0x8, P3 ;  /* 0x000000080000780c */ /* 0x040fe40001f64270 */
[C---:B------:R-:W-:Y:S01]  /*9ba0*/  ISETP.GT.AND P0, PT, R0.reuse, 0x8, P0 ;  /* 0x000000080000780c */ /* 0x040fe20000704270 */
[----:B------:R-:W-:Y:S01]  /*9bb0*/  @P4 STG.E.U16 desc[UR36][R4.64+0x1e0], R144 ;  /* 0x0001e09004004986 */ /* 0x000fe2000c101524 */
[C---:B------:R-:W-:Y:S02]  /*9bc0*/  ISETP.GT.AND P4, PT, R0.reuse, RZ, P1 ;  /* 0x000000ff0000720c */ /* 0x040fe40000f84270 */
[----:B------:R-:W-:Y:S01]  /*9bd0*/  F2FP.BF16.F32.PACK_AB R146, RZ, R146 ;  /* 0x00000092ff92723e */ /* 0x000fe200000010ff */
[----:B------:R-:W-:Y:S01]  /*9be0*/  @P5 STG.E.U16 desc[UR36][R4.64+0x1e2], R145 ;  /* 0x0001e29104005986 */ /* 0x000fe2000c101524 */
[----:B------:R-:W-:-:S02]  /*9bf0*/  ISETP.GT.AND P5, PT, R0, RZ, P2 ;  /* 0x000000ff0000720c */ /* 0x000fc400017a4270 */
[C---:B------:R-:W-:Y:S02]  /*9c00*/  ISETP.GT.AND P2, PT, R0.reuse, 0x8, P2 ;  /* 0x000000080000780c */ /* 0x040fe40001744270 */
[----:B------:R-:W-:Y:S01]  /*9c10*/  F2FP.BF16.F32.PACK_AB R147, RZ, R147 ;  /* 0x00000093ff93723e */ /* 0x000fe200000010ff */
[----:B------:R-:W-:Y:S01]  /*9c20*/  @P3 STG.E.U16 desc[UR36][R6.64+0x1e0], R146 ;  /* 0x0001e09206003986 */ /* 0x000fe2000c101524 */
[----:B------:R-:W-:Y:S02]  /*9c30*/  ISETP.GT.AND P1, PT, R0, 0x8, P1 ;  /* 0x000000080000780c */ /* 0x000fe40000f24270 */
[----:B------:R-:W-:Y:S01]  /*9c40*/  F2FP.BF16.F32.PACK_AB R148, RZ, R148 ;  /* 0x00000094ff94723e */ /* 0x000fe200000010ff */
[----:B------:R-:W-:Y:S01]  /*9c50*/  @P0 STG.E.U16 desc[UR36][R6.64+0x1e2], R147 ;  /* 0x0001e29306000986 */ /* 0x000fe2000c101524 */
[----:B------:R-:W-:Y:S02]  /*9c60*/  F2FP.BF16.F32.PACK_AB R149, RZ, R149 ;  /* 0x00000095ff95723e */ /* 0x000fe400000010ff */
[----:B------:R-:W-:Y:S01]  /*9c70*/  F2FP.BF16.F32.PACK_AB R150, RZ, R150 ;  /* 0x00000096ff96723e */ /* 0x000fe200000010ff */
[----:B------:R-:W-:Y:S01]  /*9c80*/  @P5 STG.E.U16 desc[UR36][R4.64+0x1f0], R148 ;  /* 0x0001f09404005986 */ /* 0x000fe2000c101524 */
[----:B------:R-:W-:-:S03]  /*9c90*/  F2FP.BF16.F32.PACK_AB R151, RZ, R151 ;  /* 0x00000097ff97723e */ /* 0x000fc600000010ff */
[----:B------:R0:W-:Y:S02]  /*9ca0*/  @P4 STG.E.U16 desc[UR36][R4.64+0x1f2], R149 ;  /* 0x0001f29504004986 */ /* 0x0001e4000c101524 */
[----:B0-----:R-:W-:Y:S02]  /*9cb0*/  @P2 IMAD.MOV.U32 R4, RZ, RZ, R6 ;  /* 0x000000ffff042224 */ /* 0x001fe400078e0006 */
[----:B------:R-:W-:-:S05]  /*9cc0*/  @P2 IMAD.MOV.U32 R5, RZ, RZ, R7 ;  /* 0x000000ffff052224 */ /* 0x000fca00078e0007 */
[----:B------:R0:W-:Y:S04]  /*9cd0*/  @P2 STG.E.U16 desc[UR36][R4.64+0x1f0], R150 ;  /* 0x0001f09604002986 */ /* 0x0001e8000c101524 */
[----:B------:R0:W-:Y:S02]  /*9ce0*/  @P1 STG.E.U16 desc[UR36][R6.64+0x1f2], R151 ;  /* 0x0001f29706001986 */ /* 0x0001e4000c101524 */
.L_x_282:
[----:B------:R-:W-:Y:S05]  /*9cf0*/  BSYNC B0 ;  /* 0x0000000000007941 */ /* 0x000fea0003800000 */
.L_x_28:
[----:B------:R-:W-:Y:S01]  /*9d00*/  ULDC UR4, c[0x0][0xc] ;  /* 0x0000030000047ab9 */ /* 0x000fe20000000800 */
[----:B------:R-:W-:Y:S01]  /*9d10*/  ULDC UR5, c[0x0][0x10] ;  /* 0x0000040000057ab9 */ /* 0x000fe20000000800 */
[----:B0-----:R-:W0:Y:S01]  /*9d20*/  LDC R3, c[0x0][0x14] ;  /* 0x00000500ff037b82 */ /* 0x001e220000000800 */
[----:B------:R-:W-:Y:S01]  /*9d30*/  UIMAD.WIDE.U32 UR4, UR4, UR5, URZ ;  /* 0x00000005040472a5 */ /* 0x000fe2000f8e003f */
[----:B------:R-:W-:Y:S01]  /*9d40*/  PRMT R0, RZ, 0x7610, R0 ;  /* 0x00007610ff007816 */ /* 0x000fe20000000000 */
[----:B----45:R-:W-:Y:S02]  /*9d50*/  IMAD.MOV.U32 R152, RZ, RZ, -0x1 ;  /* 0xffffffffff987424 */ /* 0x030fe400078e00ff */
[----:B------:R-:W-:Y:S02]  /*9d60*/  IMAD.MOV.U32 R23, RZ, RZ, -0x1 ;  /* 0xffffffffff177424 */ /* 0x000fe400078e00ff */
[----:B0-----:R-:W-:-:S04]  /*9d70*/  IMAD.WIDE.U32 R16, R3, UR4, R16 ;  /* 0x0000000403107c25 */ /* 0x001fc8000f8e0010 */
[----:B------:R-:W-:Y:S01]  /*9d80*/  IMAD R3, R3, UR5, RZ ;  /* 0x0000000503037c24 */ /* 0x000fe2000f8e02ff */
[----:B------:R-:W-:Y:S02]  /*9d90*/  ULDC.64 UR4, c[0x0][0x650] ;  /* 0x0001940000047ab9 */ /* 0x000fe40000000a00 */
[----:B------:R-:W-:Y:S01]  /*9da0*/  ISETP.GE.U32.AND P0, PT, R16, UR4, PT ;  /* 0x0000000410007c0c */ /* 0x000fe2000bf06070 */
[----:B------:R-:W-:-:S05]  /*9db0*/  IMAD.IADD R17, R17, 0x1, R3 ;  /* 0x0000000111117824 */ /* 0x000fca00078e0203 */
[----:B------:R-:W-:-:S13]  /*9dc0*/  ISETP.GE.U32.AND.EX P0, PT, R17, UR5, PT, P0 ;  /* 0x0000000511007c0c */ /* 0x000fda000bf06100 */
[----:B------:R-:W-:Y:S05]  /*9dd0*/  @P0 BRA `(.L_x_283) ;  /* 0x0000000400640947 */ /* 0x000fea0003800000 */
[----:B------:R-:W0:Y:S01]  /*9de0*/  S2R R12, SR_CTAID.X ;  /* 0x00000000000c7919 */ /* 0x000e220000002500 */
[----:B------:R-:W4:Y:S01]  /*9df0*/  LDC.64 R10, c[0x0][0x628] ;  /* 0x00018a00ff0a7b82 */ /* 0x000f220000000a00 */
[----:B------:R-:W-:Y:S01]  /*9e00*/  ULDC UR4, c[0x0][0x150] ;  /* 0x0000540000047ab9 */ /* 0x000fe20000000800 */
[----:B-123--:R-:W-:Y:S01]  /*9e10*/  IMAD.MOV.U32 R8, RZ, RZ, R16 ;  /* 0x000000ffff087224 */ /* 0x00efe200078e0010 */
[----:B------:R-:W1:Y:S01]  /*9e20*/  S2R R24, SR_CTAID.Y ;  /* 0x0000000000187919 */ /* 0x000e620000002600 */
[----:B------:R-:W-:-:S04]  /*9e30*/  IMAD.MOV.U32 R9, RZ, RZ, R17 ;  /* 0x000000ffff097224 */ /* 0x000fc800078e0011 */
[----:B------:R-:W2:Y:S08]  /*9e40*/  LDC R21, c[0x0][0x144] ;  /* 0x00005100ff157b82 */ /* 0x000eb00000000800 */
[----:B------:R-:W3:Y:S08]  /*9e50*/  LDC R0, c[0x0][0x630] ;  /* 0x00018c00ff007b82 */ /* 0x000ef00000000800 */
[----:B------:R-:W1:Y:S01]  /*9e60*/  LDC.64 R14, c[0x0][0x620] ;  /* 0x00018800ff0e7b82 */ /* 0x000e620000000a00 */
[----:B----4-:R-:W-:-:S04]  /*9e70*/  ISETP.NE.U32.AND P0, PT, R10, RZ, PT ;  /* 0x000000ff0a00720c */ /* 0x010fc80003f05070 */
[----:B------:R-:W-:Y:S02]  /*9e80*/  ISETP.NE.AND.EX P0, PT, R11, RZ, PT, P0 ;  /* 0x000000ff0b00720c */ /* 0x000fe40003f05300 */
[----:B0-----:R-:W-:-:S05]  /*9e90*/  I2FP.F32.U32 R3, R12 ;  /* 0x0000000c00037245 */ /* 0x001fca0000201000 */
[----:B------:R-:W-:-:S04]  /*9ea0*/  FMUL R3, R3, UR4 ;  /* 0x0000000403037c20 */ /* 0x000fc80008400000 */
[----:B------:R0:W4:Y:S02]  /*9eb0*/  F2I.U32.TRUNC.NTZ R20, R3 ;  /* 0x0000000300147305 */ /* 0x000124000020f000 */
[----:B--23--:R-:W-:Y:S05]  /*9ec0*/  @!P0 BRA `(.L_x_284) ;  /* 0x0000000000288947 */ /* 0x00cfea0003800000 */
[----:B0-----:R-:W0:Y:S02]  /*9ed0*/  LDC R3, c[0x0][0x634] ;  /* 0x00018d00ff037b82 */ /* 0x001e240000000800 */
        /* <DEDUP_REMOVED lines=9> */
.L_x_284:
[----:B------:R-:W2:Y:S01]  /*9f70*/  LDC.64 R30, c[0x0][0x640] ;  /* 0x00019000ff1e7b82 */ /* 0x000ea20000000a00 */
[-CC-:B------:R-:W-:Y:S01]  /*9f80*/  SHF.R.U64 R23, R8, R0.reuse, R9.reuse ;  /* 0x0000000008177219 */ /* 0x180fe20000001209 */
[----:B----4-:R-:W-:Y:S01]  /*9f90*/  IMAD.MOV R20, RZ, RZ, -R20 ;  /* 0x000000ffff147224 */ /* 0x010fe200078e0a14 */
[----:B------:R-:W-:Y:S01]  /*9fa0*/  SHF.R.U32.HI R0, RZ, R0, R9 ;  /* 0x00000000ff007219 */ /* 0x000fe20000011609 */
[----:B------:R-:W-:Y:S01]  /*9fb0*/  ULDC UR4, c[0x0][0x154] ;  /* 0x0000550000047ab9 */ /* 0x000fe20000000800 */
[----:B0-----:R-:W-:Y:S01]  /*9fc0*/  IADD3 R3, P0, RZ, -R23, RZ ;  /* 0x80000017ff037210 */ /* 0x001fe20007f1e0ff */
[----:B------:R-:W-:Y:S02]  /*9fd0*/  IMAD R26, R21, R20, R12 ;  /* 0x00000014151a7224 */ /* 0x000fe400078e020c */
[----:B------:R-:W0:Y:S01]  /*9fe0*/  LDC R6, c[0x0][0x618] ;  /* 0x00018600ff067b82 */ /* 0x000e220000000800 */
[----:B------:R-:W-:Y:S02]  /*9ff0*/  IMAD.MOV.U32 R7, RZ, RZ, 0x1 ;  /* 0x00000001ff077424 */ /* 0x000fe400078e00ff */
[----:B------:R-:W-:-:S04]  /*a000*/  IMAD.X R5, RZ, RZ, ~R0, P0 ;  /* 0x000000ffff057224 */ /* 0x000fc800000e0e00 */
[-C--:B-1----:R-:W-:Y:S01]  /*a010*/  IMAD R0, R5, R14.reuse, RZ ;  /* 0x0000000e05007224 */ /* 0x082fe200078e02ff */
[----:B------:R-:W1:Y:S01]  /*a020*/  LDC R8, c[0x0][0x608] ;  /* 0x00018200ff087b82 */ /* 0x000e620000000800 */
[----:B------:R-:W-:-:S04]  /*a030*/  IMAD.WIDE.U32 R4, R3, R14, R16 ;  /* 0x0000000e03047225 */ /* 0x000fc800078e0010 */
[----:B------:R-:W-:Y:S01]  /*a040*/  IMAD R3, R3, R15, R0 ;  /* 0x0000000f03037224 */ /* 0x000fe200078e0200 */
[----:B------:R-:W-:Y:S02]  /*a050*/  I2FP.F32.U32 R0, R24 ;  /* 0x0000001800007245 */ /* 0x000fe40000201000 */
[----:B------:R-:W3:Y:S01]  /*a060*/  LDC R28, c[0x0][0x658] ;  /* 0x00019600ff1c7b82 */ /* 0x000ee20000000800 */
[----:B------:R-:W-:Y:S01]  /*a070*/  IMAD.IADD R3, R5, 0x1, R3 ;  /* 0x0000000105037824 */ /* 0x000fe200078e0203 */
[----:B--2---:R-:W-:Y:S01]  /*a080*/  ISETP.NE.U32.AND P0, PT, R30, RZ, PT ;  /* 0x000000ff1e00720c */ /* 0x004fe20003f05070 */
[----:B------:R-:W-:Y:S01]  /*a090*/  FMUL R0, R0, UR4 ;  /* 0x0000000400007c20 */ /* 0x000fe20008400000 */
[----:B------:R-:W-:Y:S02]  /*a0a0*/  IMAD.MOV.U32 R5, RZ, RZ, -0x1 ;  /* 0xffffffffff057424 */ /* 0x000fe400078e00ff */
[----:B------:R-:W-:Y:S01]  /*a0b0*/  ISETP.NE.AND.EX P0, PT, R31, RZ, PT, P0 ;  /* 0x000000ff1f00720c */ /* 0x000fe20003f05300 */
[----:B------:R2:W4:Y:S01]  /*a0c0*/  F2I.U32.TRUNC.NTZ R13, R0 ;  /* 0x00000000000d7305 */ /* 0x000522000020f000 */
[----:B------:R-:W2:Y:S01]  /*a0d0*/  LDC R15, c[0x0][0x148] ;  /* 0x00005200ff0f7b82 */ /* 0x000ea20000000800 */
[----:B0-----:R-:W-:-:S02]  /*a0e0*/  SHF.R.U64 R12, R4, R6, R3 ;  /* 0x00000006040c7219 */ /* 0x001fc40000001203 */
[----:B------:R-:W-:-:S05]  /*a0f0*/  SHF.R.U32.HI R3, RZ, R6, R3 ;  /* 0x00000006ff037219 */ /* 0x000fca0000011603 */
[----:B------:R-:W0:Y:S01]  /*a100*/  LDC R20, c[0x0][0x600] ;  /* 0x00018000ff147b82 */ /* 0x000e220000000800 */
[-CC-:B-1----:R-:W-:Y:S02]  /*a110*/  SHF.R.U64 R10, R12, R8.reuse, R3.reuse ;  /* 0x000000080c0a7219 */ /* 0x182fe40000001203 */
[----:B------:R-:W-:-:S05]  /*a120*/  SHF.R.U32.HI R3, RZ, R8, R3 ;  /* 0x00000008ff037219 */ /* 0x000fca0000011603 */
[----:B------:R-:W1:Y:S01]  /*a130*/  LDC R21, c[0x0][0x648] ;  /* 0x00019200ff157b82 */ /* 0x000e620000000800 */
[-C--:B---3--:R-:W-:Y:S02]  /*a140*/  SHF.L.U32 R4, R5, R28.reuse, RZ ;  /* 0x0000001c05047219 */ /* 0x088fe400000006ff */
[-CC-:B------:R-:W-:Y:S02]  /*a150*/  SHF.R.U64 R14, R10, R28.reuse, R3.reuse ;  /* 0x0000001c0a0e7219 */ /* 0x180fe40000001203 */
[----:B------:R-:W-:Y:S02]  /*a160*/  SHF.R.U32.HI R5, RZ, R28, R3 ;  /* 0x0000001cff057219 */ /* 0x000fe40000011603 */
[----:B------:R-:W-:Y:S01]  /*a170*/  LOP3.LUT R153, RZ, R4, RZ, 0x33, !PT ;  /* 0x00000004ff997212 */ /* 0x000fe200078e33ff */
[----:B------:R-:W3:Y:S01]  /*a180*/  LDC R25, c[0x0][0x638] ;  /* 0x00018e00ff197b82 */ /* 0x000ee20000000800 */
[----:B------:R-:W-:Y:S01]  /*a190*/  SHF.L.U32 R28, R7, R28, RZ ;  /* 0x0000001c071c7219 */ /* 0x000fe200000006ff */
[----:B------:R-:W-:-:S06]  /*a1a0*/  IMAD.MOV.U32 R4, RZ, RZ, R14 ;  /* 0x000000ffff047224 */ /* 0x000fcc00078e000e */
[----:B------:R-:W0:Y:S01]  /*a1b0*/  LDC R27, c[0x0][0x610] ;  /* 0x00018400ff1b7b82 */ /* 0x000e220000000800 */
[----:B----4-:R-:W-:Y:S05]  /*a1c0*/  @!P0 BRA `(.L_x_285) ;  /* 0x0000000000288947 */ /* 0x010fea0003800000 */
[----:B------:R-:W4:Y:S02]  /*a1d0*/  LDC R3, c[0x0][0x64c] ;  /* 0x00019300ff037b82 */ /* 0x000f240000000800 */
[----:B----4-:R-:W-:-:S05]  /*a1e0*/  IADD3 R3, P0, R14, R3, RZ ;  /* 0x000000030e037210 */ /* 0x010fca0007f1e0ff */
        /* <DEDUP_REMOVED lines=8> */
.L_x_285:
[----:B------:R-:W-:Y:S01]  /*a270*/  ISETP.NE.AND P0, PT, R2, 0x1, PT ;  /* 0x000000010200780c */ /* 0x000fe20003f05270 */
[----:B------:R-:W-:Y:S01]  /*a280*/  IMAD.MOV R13, RZ, RZ, -R13 ;  /* 0x000000ffff0d7224 */ /* 0x000fe200078e0a0d */
[----:B-12---:R-:W-:Y:S01]  /*a290*/  SHF.R.U64 R0, R4, R21, R5 ;  /* 0x0000001504007219 */ /* 0x006fe20000001205 */
[----:B0-----:R-:W-:Y:S01]  /*a2a0*/  VIADD R5, R20, 0xffffffff ;  /* 0xffffffff14057836 */ /* 0x001fe20000000000 */
[----:B------:R-:W-:-:S03]  /*a2b0*/  LOP3.LUT R153, R10, R153, RZ, 0xc0, !PT ;  /* 0x000000990a997212 */ /* 0x000fc600078ec0ff */
[----:B------:R-:W-:Y:S01]  /*a2c0*/  IMAD.MOV R3, RZ, RZ, -R0 ;  /* 0x000000ffff037224 */ /* 0x000fe200078e0a00 */
[----:B------:R-:W-:Y:S01]  /*a2d0*/  LOP3.LUT R5, R12, R5, RZ, 0xc0, !PT ;  /* 0x000000050c057212 */ /* 0x000fe200078ec0ff */
[----:B------:R-:W-:Y:S02]  /*a2e0*/  IMAD R153, R28, R0, R153 ;  /* 0x000000001c997224 */ /* 0x000fe400078e0299 */
[----:B---3--:R-:W-:Y:S02]  /*a2f0*/  IMAD R0, R3, R25, R14 ;  /* 0x0000001903007224 */ /* 0x008fe400078e020e */
[----:B------:R-:W-:Y:S02]  /*a300*/  @P0 IMAD R26, R15, R13, R24 ;  /* 0x0000000d0f1a0224 */ /* 0x000fe400078e0218 */
[----:B------:R-:W-:Y:S02]  /*a310*/  IMAD R4, R0, R20, R5 ;  /* 0x0000001400047224 */ /* 0x000fe400078e0205 */
[----:B------:R-:W-:-:S02]  /*a320*/  IMAD R153, R153, R27, R26 ;  /* 0x0000001b99997224 */ /* 0x000fc400078e021a */
[----:B------:R-:W-:-:S03]  /*a330*/  IMAD.MOV.U32 R3, RZ, RZ, 0x1 ;  /* 0x00000001ff037424 */ /* 0x000fc600078e00ff */
[----:B------:R-:W-:Y:S02]  /*a340*/  SEL R152, R4, R153, !P0 ;  /* 0x0000009904987207 */ /* 0x000fe40004000000 */
[----:B------:R-:W-:Y:S02]  /*a350*/  PRMT R0, R3, 0x7610, R0 ;  /* 0x0000761003007816 */ /* 0x000fe40000000000 */
[----:B------:R-:W-:-:S07]  /*a360*/  SEL R153, R153, R4, !P0 ;  /* 0x0000000499997207 */ /* 0x000fce0004000000 */
.L_x_283:
[----:B------:R-:W-:-:S13]  /*a370*/  LOP3.LUT P0, RZ, R0, 0xff, RZ, 0xc0, !PT ;  /* 0x000000ff00ff7812 */ /* 0x000fda000780c0ff */
[----:B------:R-:W-:Y:S05]  /*a380*/  @P0 BRA `(.L_x_286) ;  /* 0xffffff6800f00947 */ /* 0x000fea000383ffff */
[----:B------:R-:W-:Y:S05]  /*a390*/  EXIT ;  /* 0x000000000000794d */ /* 0x000fea0003800000 */
.L_x_3:
[----:B0-----:R-:W-:Y:S01]  /*a3a0*/  ULDC.64 UR4, c[0x0][0x650] ;  /* 0x0001940000047ab9 */ /* 0x001fe20000000a00 */
        /* <DEDUP_REMOVED lines=25> */
.L_x_288:
[--C-:B------:R-:W-:Y:S01]  /*a540*/  SHF.R.U64 R12, R10, R14, R11.reuse ;  /* 0x0000000e0a0c7219 */ /* 0x100fe2000000120b */
[----:B------:R-:W0:Y:S01]  /*a550*/  LDC R22, c[0x0][0x618] ;  /* 0x00018600ff167b82 */ /* 0x000e220000000800 */
[----:B------:R-:W-:Y:S01]  /*a560*/  I2FP.F32.U32 R6, R4 ;  /* 0x0000000400067245 */ /* 0x000fe20000201000 */
[----:B------:R-:W-:Y:S01]  /*a570*/  ULDC UR4, c[0x0][0x150] ;  /* 0x0000540000047ab9 */ /* 0x000fe20000000800 */
[----:B------:R-:W-:Y:S02]  /*a580*/  SHF.R.U32.HI R5, RZ, R14, R11 ;  /* 0x0000000eff057219 */ /* 0x000fe4000001160b */
[----:B------:R-:W-:Y:S01]  /*a590*/  IADD3 R9, P0, RZ, -R12, RZ ;  /* 0x8000000cff097210 */ /* 0x000fe20007f1e0ff */
[----:B------:R-:W-:Y:S01]  /*a5a0*/  FMUL R11, R6, UR4 ;  /* 0x00000004060b7c20 */ /* 0x000fe20008400000 */
[----:B------:R-:W-:Y:S01]  /*a5b0*/  ULDC UR4, c[0x0][0x154] ;  /* 0x0000550000047ab9 */ /* 0x000fe20000000800 */
[----:B------:R-:W1:Y:S02]  /*a5c0*/  LDC.64 R24, c[0x0][0x640] ;  /* 0x00019000ff187b82 */ /* 0x000e640000000a00 */
[----:B------:R-:W-:-:S02]  /*a5d0*/  IMAD.X R5, RZ, RZ, ~R5, P0 ;  /* 0x000000ffff057224 */ /* 0x000fc400000e0e05 */
[----:B------:R-:W2:Y:S01]  /*a5e0*/  F2I.U32.TRUNC.NTZ R11, R11 ;  /* 0x0000000b000b7305 */ /* 0x000ea2000020f000 */
[----:B------:R-:W-:-:S03]  /*a5f0*/  IMAD.WIDE.U32 R6, R9, R20, R16 ;  /* 0x0000001409067225 */ /* 0x000fc600078e0010 */
[----:B------:R-:W3:Y:S01]  /*a600*/  LDC R13, c[0x0][0x144] ;  /* 0x00005100ff0d7b82 */ /* 0x000ee20000000800 */
[----:B------:R-:W-:-:S04]  /*a610*/  IMAD R8, R5, R20, RZ ;  /* 0x0000001405087224 */ /* 0x000fc800078e02ff */
[----:B------:R-:W-:Y:S02]  /*a620*/  IMAD R5, R9, R21, R8 ;  /* 0x0000001509057224 */ /* 0x000fe400078e0208 */
[----:B------:R-:W-:Y:S01]  /*a630*/  IMAD.MOV.U32 R8, RZ, RZ, -0x1 ;  /* 0xffffffffff087424 */ /* 0x000fe200078e00ff */
[----:B------:R-:W4:Y:S01]  /*a640*/  LDC R14, c[0x0][0x608] ;  /* 0x00018200ff0e7b82 */ /* 0x000f220000000800 */
[----:B------:R-:W-:Y:S01]  /*a650*/  IMAD.IADD R5, R7, 0x1, R5 ;  /* 0x0000000107057824 */ /* 0x000fe200078e0205 */
[----:B------:R-:W-:-:S04]  /*a660*/  I2FP.F32.U32 R7, R3 ;  /* 0x0000000300077245 */ /* 0x000fc80000201000 */
[-C--:B0-----:R-:W-:Y:S01]  /*a670*/  SHF.R.U64 R10, R6, R22.reuse, R5 ;  /* 0x00000016060a7219 */ /* 0x081fe20000001205 */
[----:B--2---:R-:W-:Y:S01]  /*a680*/  IMAD.MOV R6, RZ, RZ, -R11 ;  /* 0x000000ffff067224 */ /* 0x004fe200078e0a0b */
[----:B------:R-:W0:Y:S01]  /*a690*/  LDC R9, c[0x0][0x658] ;  /* 0x00019600ff097b82 */ /* 0x000e220000000800 */
[----:B-1----:R-:W-:Y:S01]  /*a6a0*/  ISETP.NE.U32.AND P0, PT, R24, RZ, PT ;  /* 0x000000ff1800720c */ /* 0x002fe20003f05070 */
[----:B------:R-:W-:Y:S01]  /*a6b0*/  FMUL R7, R7, UR4 ;  /* 0x0000000407077c20 */ /* 0x000fe20008400000 */
[----:B------:R-:W-:Y:S02]  /*a6c0*/  SHF.R.U32.HI R5, RZ, R22, R5 ;  /* 0x00000016ff057219 */ /* 0x000fe40000011605 */
[----:B------:R-:W-:-:S03]  /*a6d0*/  ISETP.NE.AND.EX P0, PT, R25, RZ, PT, P0 ;  /* 0x000000ff1900720c */ /* 0x000fc60003f05300 */
[----:B------:R-:W1:Y:S01]  /*a6e0*/  LDC R20, c[0x0][0x148] ;  /* 0x00005200ff147b82 */ /* 0x000e620000000800 */
[----:B---3--:R-:W-:Y:S02]  /*a6f0*/  IMAD R23, R13, R6, R4 ;  /* 0x000000060d177224 */ /* 0x008fe400078e0204 */
[----:B------:R-:W-:-:S05]  /*a700*/  IMAD.MOV.U32 R6, RZ, RZ, 0x1 ;  /* 0x00000001ff067424 */ /* 0x000fca00078e00ff */
[----:B------:R-:W2:Y:S01]  /*a710*/  LDC R21, c[0x0][0x600] ;  /* 0x00018000ff157b82 */ /* 0x000ea20000000800 */
[-CC-:B----4-:R-:W-:Y:S02]  /*a720*/  SHF.R.U64 R13, R10, R14.reuse, R5.reuse ;  /* 0x0000000e0a0d7219 */ /* 0x190fe40000001205 */
[----:B------:R-:W-:Y:S02]  /*a730*/  SHF.R.U32.HI R4, RZ, R14, R5 ;  /* 0x0000000eff047219 */ /* 0x000fe40000011605 */
[----:B------:R3:W4:Y:S03]  /*a740*/  F2I.U32.TRUNC.NTZ R14, R7 ;  /* 0x00000007000e7305 */ /* 0x000726000020f000 */
[----:B------:R-:W1:Y:S01]  /*a750*/  LDC R26, c[0x0][0x648] ;  /* 0x00019200ff1a7b82 */ /* 0x000e620000000800 */
[-C--:B0-----:R-:W-:Y:S02]  /*a760*/  SHF.R.U64 R15, R13, R9.reuse, R4 ;  /* 0x000000090d0f7219 */ /* 0x081fe40000001204 */
[----:B------:R-:W-:-:S02]  /*a770*/  SHF.L.U32 R8, R8, R9, RZ ;  /* 0x0000000908087219 */ /* 0x000fc400000006ff */
[-C--:B------:R-:W-:Y:S01]  /*a780*/  SHF.R.U32.HI R5, RZ, R9.reuse, R4 ;  /* 0x00000009ff057219 */ /* 0x080fe20000011604 */
[----:B------:R-:W-:Y:S01]  /*a790*/  IMAD.MOV.U32 R4, RZ, RZ, R15 ;  /* 0x000000ffff047224 */ /* 0x000fe200078e000f */
[----:B------:R-:W-:Y:S01]  /*a7a0*/  SHF.L.U32 R22, R6, R9, RZ ;  /* 0x0000000906167219 */ /* 0x000fe200000006ff */
[----:B------:R-:W0:Y:S01]  /*a7b0*/  LDC R27, c[0x0][0x638] ;  /* 0x00018e00ff1b7b82 */ /* 0x000e220000000800 */
[----:B------:R-:W-:-:S07]  /*a7c0*/  LOP3.LUT R28, RZ, R8, RZ, 0x33, !PT ;  /* 0x00000008ff1c7212 */ /* 0x000fce00078e33ff */
        /* <DEDUP_REMOVED lines=12> */
.L_x_289:
[----:B------:R-:W-:Y:S01]  /*a890*/  ISETP.NE.AND P0, PT, R2, 0x1, PT ;  /* 0x000000010200780c */ /* 0x000fe20003f05270 */
[----:B--2---:R-:W-:Y:S01]  /*a8a0*/  VIADD R7, R21, 0xffffffff ;  /* 0xffffffff15077836 */ /* 0x004fe20000000000 */
[----:B-1----:R-:W-:Y:S01]  /*a8b0*/  SHF.R.U64 R5, R4, R26, R5 ;  /* 0x0000001a04057219 */ /* 0x002fe20000001205 */
[----:B------:R-:W-:Y:S01]  /*a8c0*/  IMAD.MOV R14, RZ, RZ, -R14 ;  /* 0x000000ffff0e7224 */ /* 0x000fe200078e0a0e */
[----:B------:R-:W-:Y:S01]  /*a8d0*/  LOP3.LUT R4, R13, R28, RZ, 0xc0, !PT ;  /* 0x0000001c0d047212 */ /* 0x000fe200078ec0ff */
[----:B------:R-:W-:Y:S01]  /*a8e0*/  IMAD.MOV.U32 R8, RZ, RZ, R12 ;  /* 0x000000ffff087224 */ /* 0x000fe200078e000c */
[----:B------:R-:W-:Y:S01]  /*a8f0*/  LOP3.LUT R10, R10, R7, RZ, 0xc0, !PT ;  /* 0x000000070a0a7212 */ /* 0x000fe200078ec0ff */
[----:B------:R-:W-:Y:S02]  /*a900*/  IMAD.MOV R6, RZ, RZ, -R5 ;  /* 0x000000ffff067224 */ /* 0x000fe400078e0a05 */
[----:B------:R-:W-:-:S04]  /*a910*/  IMAD R4, R22, R5, R4 ;  /* 0x0000000516047224 */ /* 0x000fc800078e0204 */
[----:B------:R-:W-:Y:S02]  /*a920*/  @P0 IMAD R23, R20, R14, R3 ;  /* 0x0000000e14170224 */ /* 0x000fe400078e0203 */
[----:B0-----:R-:W-:Y:S02]  /*a930*/  IMAD R3, R6, R27, R15 ;  /* 0x0000001b06037224 */ /* 0x001fe400078e020f */
[----:B------:R-:W-:Y:S02]  /*a940*/  IMAD R7, R4, R29, R23 ;  /* 0x0000001d04077224 */ /* 0x000fe400078e0217 */
[----:B------:R-:W-:Y:S02]  /*a950*/  IMAD R4, R3, R21, R10 ;  /* 0x0000001503047224 */ /* 0x000fe400078e020a */
[----:B------:R-:W-:-:S03]  /*a960*/  IMAD.MOV.U32 R6, RZ, RZ, 0x1 ;  /* 0x00000001ff067424 */ /* 0x000fc600078e00ff */
[----:B------:R-:W-:Y:S02]  /*a970*/  SEL R9, R4, R7, !P0 ;  /* 0x0000000704097207 */ /* 0x000fe40004000000 */
[----:B------:R-:W-:-:S07]  /*a980*/  SEL R7, R7, R4, !P0 ;  /* 0x0000000407077207 */ /* 0x000fce0004000000 */
.L_x_287:
[----:B------:R-:W-:-:S08]  /*a990*/  NOP ;  /* 0x0000000000007918 */ /* 0x000fd00000000000 */
[----:B------:R-:W0:-:S00]  /*a9a0*/  USETMAXREG.DEALLOC.CTAPOOL 0x28 ;  /* 0x00000028000079c8 */ /* 0x000e0000080e0500 */
[----:B0-----:R-:W-:-:S13]  /*a9b0*/  ISETP.NE.AND P0, PT, R0, RZ, PT ;  /* 0x000000ff0000720c */ /* 0x001fda0003f05270 */
[----:B------:R-:W-:Y:S05]  /*a9c0*/  @P0 EXIT ;  /* 0x000000000000094d */ /* 0x000fea0003800000 */
[----:B------:R-:W-:Y:S01]  /*a9d0*/  LOP3.LUT P0, RZ, R6, 0xff, RZ, 0xc0, !PT ;  /* 0x000000ff06ff7812 */ /* 0x000fe2000780c0ff */
[----:B------:R-:W-:Y:S02]  /*a9e0*/  IMAD.MOV.U32 R0, RZ, RZ, 0x1 ;  /* 0x00000001ff007424 */ /* 0x000fe400078e00ff */
[----:B------:R-:W-:-:S10]  /*a9f0*/  IMAD.MOV.U32 R12, RZ, RZ, RZ ;  /* 0x000000ffff0c7224 */ /* 0x000fd400078e00ff */
[----:B------:R-:W-:Y:S05]  /*aa00*/  @!P0 BRA `(.L_x_290) ;  /* 0x0000000c00608947 */ /* 0x000fea0003800000 */
[----:B------:R-:W0:Y:S01]  /*aa10*/  LDC R0, c[0x0][0x28c] ;  /* 0x0000a300ff007b82 */ /* 0x000e220000000800 */
[----:B------:R-:W-:Y:S01]  /*aa20*/  ULDC UR5, c[0x0][0x658] ;  /* 0x0001960000057ab9 */ /* 0x000fe20000000800 */
[----:B------:R-:W-:Y:S01]  /*aa30*/  UMOV UR7, 0xffffffff ;  /* 0xffffffff00077882 */ /* 0x000fe20000000000 */
[----:B------:R-:W-:Y:S01]  /*aa40*/  ULDC UR6, c[0x0][0xc] ;  /* 0x0000030000067ab9 */ /* 0x000fe20000000800 */
[----:B------:R-:W-:Y:S01]  /*aa50*/  USHF.L.U32 UR9, UR7, UR5, URZ ;  /* 0x0000000507097299 */ /* 0x000fe2000800063f */
[C---:B------:R-:W-:Y:S01]  /*aa60*/  LOP3.LUT P2, RZ, R18.reuse, 0x7f, RZ, 0xc0, !PT ;  /* 0x0000007f12ff7812 */ /* 0x040fe2000784c0ff */
[----:B------:R-:W-:Y:S01]  /*aa70*/  UMOV UR8, 0x1 ;  /* 0x0000000100087882 */ /* 0x000fe20000000000 */
[----:B------:R-:W-:Y:S01]  /*aa80*/  ULDC UR7, c[0x0][0x10] ;  /* 0x0000040000077ab9 */ /* 0x000fe20000000800 */
[----:B------:R-:W-:Y:S01]  /*aa90*/  LOP3.LUT P0, RZ, R18, 0x1f, RZ, 0xc0, !PT ;  /* 0x0000001f12ff7812 */ /* 0x000fe2000780c0ff */
[----:B------:R-:W-:Y:S01]  /*aaa0*/  UIMAD.WIDE.U32 UR6, UR6, UR7, URZ ;  /* 0x00000007060672a5 */ /* 0x000fe2000f8e003f */
[----:B------:R-:W-:Y:S01]  /*aab0*/  BSSY B0, `(.L_x_290) ;  /* 0x00000cd000007945 */ /* 0x000fe20003800000 */
[----:B------:R-:W-:Y:S01]  /*aac0*/  USHF.L.U32 UR5, UR8, UR5, URZ ;  /* 0x0000000508057299 */ /* 0x000fe2000800063f */
[----:B------:R-:W-:Y:S01]  /*aad0*/  IMAD.MOV.U32 R13, RZ, RZ, 0x1 ;  /* 0x00000001ff0d7424 */ /* 0x000fe200078e00ff */
[----:B------:R-:W-:Y:S01]  /*aae0*/  LOP3.LUT R11, R19, 0x2, RZ, 0xfc, !PT ;  /* 0x00000002130b7812 */ /* 0x000fe200078efcff */
[----:B------:R-:W-:Y:S01]  /*aaf0*/  ULDC UR8, c[0x0][0x14] ;  /* 0x0000050000087ab9 */ /* 0x000fe20000000800 */
[----:B------:R-:W-:Y:S01]  /*ab00*/  PLOP3.LUT P0, PT, P0, P2, PT, 0x8a, 0x0 ;  /* 0x000000000000781c */ /* 0x000fe20000705172 */
[----:B------:R-:W-:Y:S01]  /*ab10*/  UIMAD.WIDE.U32 UR30, UR6, UR8, URZ ;  /* 0x00000008061e72a5 */ /* 0x000fe2000f8e003f */
[----:B------:R-:W-:Y:S01]  /*ab20*/  IMAD.MOV.U32 R12, RZ, RZ, RZ ;  /* 0x000000ffff0c7224 */ /* 0x000fe200078e00ff */
[----:B------:R-:W-:Y:S01]  /*ab30*/  UIMAD UR7, UR7, UR8, URZ ;  /* 0x00000008070772a4 */ /* 0x000fe2000f8e023f */
[----:B------:R-:W-:Y:S01]  /*ab40*/  ULDC UR4, c[0x0][0x600] ;  /* 0x0001800000047ab9 */ /* 0x000fe20000000800 */
[----:B------:R-:W-:-:S02]  /*ab50*/  ULOP3.LUT UR6, URZ, UR9, URZ, 0x33, !UPT ;  /* 0x000000093f067292 */ /* 0x000fc4000f8e333f */
[----:B------:R-:W-:Y:S01]  /*ab60*/  UIADD3 UR4, UR4, -0x1, URZ ;  /* 0xffffffff04047890 */ /* 0x000fe2000fffe03f */
[----:B0-----:R-:W-:Y:S01]  /*ab70*/  VIADD R0, R0, 0x7f ;  /* 0x0000007f00007836 */ /* 0x001fe20000000000 */
[----:B------:R-:W-:Y:S01]  /*ab80*/  UIADD3 UR7, UR31, UR7, URZ ;  /* 0x000000071f077290 */ /* 0x000fe2000fffe03f */
[----:B------:R-:W-:-:S03]  /*ab90*/  ULDC.64 UR38, c[0x0][0x198] ;  /* 0x0000660000267ab9 */ /* 0x000fc60000000a00 */
[----:B------:R-:W-:-:S04]  /*aba0*/  SHF.R.S32.HI R3, RZ, 0x1f, R0 ;  /* 0x0000001fff037819 */ /* 0x000fc80000011400 */
[----:B------:R-:W-:Y:S01]  /*abb0*/  LEA.HI R3, R3, R0, RZ, 0x7 ;  /* 0x0000000003037211 */ /* 0x000fe200078f38ff */
[----:B------:R-:W-:-:S03]  /*abc0*/  IMAD.MOV.U32 R0, RZ, RZ, 0x1 ;  /* 0x00000001ff007424 */ /* 0x000fc600078e00ff */
[----:B------:R-:W-:-:S05]  /*abd0*/  SHF.R.S32.HI R3, RZ, 0x7, R3 ;  /* 0x00000007ff037819 */ /* 0x000fca0000011403 */
[----:B------:R-:W-:-:S07]  /*abe0*/  VIADD R10, R3, 0x1 ;  /* 0x00000001030a7836 */ /* 0x000fce0000000000 */
.L_x_302:
[----:B------:R-:W-:-:S03]  /*abf0*/  UMOV UR8, 0xffffffff ;  /* 0xffffffff00087882 */ /* 0x000fc60000000000 */
[----:B------:R-:W-:Y:S05]  /*ac00*/  BRA.DIV UR8, `(.L_x_291) ;  /* 0x0000000e08f07947 */ /* 0x000fea000b800000 */
[----:B------:R-:W-:-:S13]  /*ac10*/  ELECT P6, URZ, PT ;  /* 0x00000000003f782f */ /* 0x000fda00038c0000 */
.L_x_314:
[----:B------:R-:W0:Y:S01]  /*ac20*/  LDC R4, c[0x0][0x28c] ;  /* 0x0000a300ff047b82 */ /* 0x000e220000000800 */
[----:B------:R-:W-:Y:S01]  /*ac30*/  BSSY B1, `(.L_x_292) ;  /* 0x0000043000017945 */ /* 0x000fe20003800000 */
[----:B0-----:R-:W-:-:S13]  /*ac40*/  ISETP.LT.OR P6, PT, R4, 0x1, !P6 ;  /* 0x000000010400780c */ /* 0x001fda00077c1670 */
[----:B------:R-:W-:Y:S05]  /*ac50*/  @P6 BRA `(.L_x_293) ;  /* 0x0000000400006947 */ /* 0x000fea0003800000 */
[----:B------:R-:W-:Y:S02]  /*ac60*/  IMAD.SHL.U32 R15, R7, 0x80, RZ ;  /* 0x00000080070f7824 */ /* 0x000fe400078e00ff */
[----:B------:R-:W-:Y:S02]  /*ac70*/  IMAD.SHL.U32 R18, R9, 0x100, RZ ;  /* 0x0000010009127824 */ /* 0x000fe400078e00ff */
[----:B------:R-:W-:Y:S02]  /*ac80*/  IMAD.MOV.U32 R20, RZ, RZ, RZ ;  /* 0x000000ffff147224 */ /* 0x000fe400078e00ff */
[----:B------:R-:W-:Y:S02]  /*ac90*/  IMAD.MOV.U32 R4, RZ, RZ, R10 ;  /* 0x000000ffff047224 */ /* 0x000fe400078e000a */
[----:B------:R-:W-:Y:S02]  /*aca0*/  IMAD.MOV.U32 R5, RZ, RZ, R0 ;  /* 0x000000ffff057224 */ /* 0x000fe400078e0000 */
[----:B------:R-:W-:-:S07]  /*acb0*/  IMAD.MOV.U32 R6, RZ, RZ, R12 ;  /* 0x000000ffff067224 */ /* 0x000fce00078e000c */
.L_x_297:
[----:B------:R-:W0:Y:S01]  /*acc0*/  S2R R14, SR_CgaCtaId ;  /* 0x00000000000e7919 */ /* 0x000e220000008800 */
[----:B------:R-:W-:Y:S01]  /*acd0*/  MOV R7, 0x400 ;  /* 0x0000040000077802 */ /* 0x000fe20000000f00 */
[----:B------:R-:W1:Y:S03]  /*ace0*/  @!P2 LDC R9, c[0x0][0x500] ;  /* 0x00014000ff09ab82 */ /* 0x000e660000000800 */
[----:B0-----:R-:W-:Y:S02]  /*acf0*/  LEA R21, R14, R7, 0x18 ;  /* 0x000000070e157211 */ /* 0x001fe400078ec0ff */
[----:B------:R-:W-:-:S03]  /*ad00*/  SHF.L.U32 R7, R5, 0x1f, RZ ;  /* 0x0000001f05077819 */ /* 0x000fc600000006ff */
[----:B------:R-:W-:-:S04]  /*ad10*/  IMAD R14, R6, 0x8, R21 ;  /* 0x00000008060e7824 */ /* 0x000fc800078e0215 */
[----:B------:R-:W0:Y:S02]  /*ad20*/  SYNCS.PHASECHK.TRANS64.TRYWAIT P1, [R14+URZ+0x28], R7 ;  /* 0x000028070e0075a7 */ /* 0x000e24000802017f */
[----:B01----:R-:W-:Y:S05]  /*ad30*/  @!P1 BRA `(.L_x_294) ;  /* 0x0000000c00c49947 */ /* 0x003fea0003800000 */
.L_x_315:
[----:B0-----:R-:W-:Y:S01]  /*ad40*/  PRMT R7, R11, 0x9910, RZ ;  /* 0x000099100b077816 */ /* 0x001fe200000000ff */
[----:B------:R0:W-:Y:S03]  /*ad50*/  @!P2 SYNCS.ARRIVE.TRANS64 RZ, [R14+URZ], R9 ;  /* 0x000000090effa9a7 */ /* 0x0001e6000800003f */
[----:B------:R-:W-:-:S13]  /*ad60*/  ISETP.NE.AND P1, PT, R7, 0x2, PT ;  /* 0x000000020700780c */ /* 0x000fda0003f25270 */
[----:B0-----:R-:W-:Y:S05]  /*ad70*/  @P1 BRA `(.L_x_295) ;  /* 0x0000000000041947 */ /* 0x001fea0003800000 */
[----:B------:R-:W-:Y:S01]  /*ad80*/  BPT.TRAP 0x1 ;  /* 0x000000040000795c */ /* 0x000fe20000300000 */
.L_x_295:
[----:B------:R-:W-:Y:S05]  /*ad90*/  @P0 BRA `(.L_x_296) ;  /* 0x0000000000040947 */ /* 0x000fea0003800000 */
[----:B------:R-:W-:Y:S01]  /*ada0*/  BPT.TRAP 0x1 ;  /* 0x000000040000795c */ /* 0x000fe20000300000 */
.L_x_296:
[--C-:B------:R-:W-:Y:S01]  /*adb0*/  IMAD R7, R6, 0x8000, R21.reuse ;  /* 0x0000800006077824 */ /* 0x100fe200078e0215 */
[----:B------:R-:W-:Y:S01]  /*adc0*/  R2UR UR34, R20 ;  /* 0x00000000142272ca */ /* 0x000fe200000e0000 */
[----:B------:R-:W-:Y:S01]  /*add0*/  IMAD R21, R6, 0x10000, R21 ;  /* 0x0001000006157824 */ /* 0x000fe200078e0215 */
[----:B------:R-:W-:Y:S01]  /*ade0*/  R2UR UR33, R14 ;  /* 0x000000000e2172ca */ /* 0x000fe200000e0000 */
[----:B------:R-:W-:Y:S01]  /*adf0*/  VIADD R4, R4, 0xffffffff ;  /* 0xffffffff04047836 */ /* 0x000fe20000000000 */
[----:B------:R-:W-:Y:S01]  /*ae00*/  R2UR UR24, R7 ;  /* 0x00000000071872ca */ /* 0x000fe200000e0000 */
[----:B------:R-:W-:Y:S01]  /*ae10*/  UIADD3 UR14, UP0, UR38, 0xf0, URZ ;  /* 0x000000f0260e7890 */ /* 0x000fe2000ff1e03f */
[----:B------:R-:W-:Y:S01]  /*ae20*/  R2UR UR8, R21 ;  /* 0x00000000150872ca */ /* 0x000fe200000e0000 */
[----:B------:R-:W-:Y:S01]  /*ae30*/  UIADD3 UR40, UP1, UR38, 0x1f0, URZ ;  /* 0x000001f026287890 */ /* 0x000fe2000ff3e03f */
[----:B------:R-:W-:Y:S01]  /*ae40*/  R2UR UR36, R8 ;  /* 0x00000000082472ca */ /* 0x000fe200000e0000 */
[----:B------:R-:W-:Y:S01]  /*ae50*/  UIADD3.X UR15, URZ, UR39, URZ, UP0, !UPT ;  /* 0x000000273f0f7290 */ /* 0x000fe200087fe43f */
[----:B------:R-:W-:Y:S01]  /*ae60*/  R2UR UR35, R15 ;  /* 0x000000000f2372ca */ /* 0x000fe200000e0000 */
[----:B------:R-:W-:Y:S01]  /*ae70*/  UIADD3.X UR41, URZ, UR39, URZ, UP1, !UPT ;  /* 0x000000273f297290 */ /* 0x000fe20008ffe43f */
[----:B------:R-:W-:Y:S01]  /*ae80*/  R2UR UR19, R18 ;  /* 0x00000000121372ca */ /* 0x000fe200000e0000 */
[----:B------:R-:W-:Y:S01]  /*ae90*/  UIADD3 UR26, UR34, 0x40, URZ ;  /* 0x00000040221a7890 */ /* 0x000fe2000fffe03f */
[----:B------:R-:W-:Y:S01]  /*aea0*/  ISETP.GT.AND P3, PT, R4, 0x1, PT ;  /* 0x000000010400780c */ /* 0x000fe20003f64270 */
[----:B------:R-:W-:Y:S01]  /*aeb0*/  VIADD R6, R6, 0x1 ;  /* 0x0000000106067836 */ /* 0x000fe20000000000 */
[----:B------:R-:W-:Y:S01]  /*aec0*/  UMOV UR22, 0x0 ;  /* 0x0000000000167882 */ /* 0x000fe20000000000 */
[----:B------:R-:W-:Y:S01]  /*aed0*/  UIADD3 UR32, UR24, 0x100, URZ ;  /* 0x0000010018207890 */ /* 0x000fe2000fffe03f */
[----:B------:R-:W-:Y:S01]  /*aee0*/  VIADD R20, R20, 0x80 ;  /* 0x0000008014147836 */ /* 0x000fe20000000000 */
[----:B------:R-:W-:Y:S01]  /*aef0*/  UIADD3 UR24, UR24, 0x4100, URZ ;  /* 0x0000410018187890 */ /* 0x000fe2000fffe03f */
[----:B------:R-:W-:Y:S01]  /*af00*/  ISETP.NE.AND P1, PT, R6, 0x5, PT ;  /* 0x000000050600780c */ /* 0x000fe20003f25270 */
[----:B------:R-:W-:-:S02]  /*af10*/  UIADD3 UR16, UR8, 0x28100, URZ ;  /* 0x0002810008107890 */ /* 0x000fc4000fffe03f */
[----:B------:R-:W-:Y:S01]  /*af20*/  UIADD3 UR8, UR8, 0x30100, URZ ;  /* 0x0003010008087890 */ /* 0x000fe2000fffe03f */
[----:B------:R-:W-:Y:S01]  /*af30*/  SEL R14, RZ, 0x1, P1 ;  /* 0x00000001ff0e7807 */ /* 0x000fe20000800000 */
[----:B------:R-:W-:Y:S01]  /*af40*/  UMOV UR23, 0x10000000 ;  /* 0x1000000000177882 */ /* 0x000fe20000000000 */
[----:B------:R-:W-:Y:S01]  /*af50*/  UMOV UR25, UR33 ;  /* 0x0000002100197c82 */ /* 0x000fe20008000000 */
[----:B------:R-:W-:Y:S01]  /*af60*/  UMOV UR28, UR36 ;  /* 0x00000024001c7c82 */ /* 0x000fe20008000000 */
[----:B------:R-:W-:Y:S01]  /*af70*/  UMOV UR27, UR35 ;  /* 0x00000023001b7c82 */ /* 0x000fe20008000000 */
[----:B------:R-:W-:Y:S01]  /*af80*/  UMOV UR17, UR33 ;  /* 0x0000002100117c82 */ /* 0x000fe20008000000 */
[----:B------:R-:W-:Y:S01]  /*af90*/  UMOV UR18, UR34 ;  /* 0x0000002200127c82 */ /* 0x000fe20008000000 */
[----:B------:R-:W-:Y:S01]  /*afa0*/  UMOV UR20, UR36 ;  /* 0x0000002400147c82 */ /* 0x000fe20008000000 */
[----:B------:R0:W-:Y:S01]  /*afb0*/  UTMALDG.3D [UR32], [UR14], desc[UR22] ;  /* 0x000016200e0075b4 */ /* 0x0001e20008011000 */
[----:B------:R-:W-:Y:S01]  /*afc0*/  UMOV UR9, UR33 ;  /* 0x0000002100097c82 */ /* 0x000fe20008000000 */
[----:B------:R-:W-:Y:S01]  /*afd0*/  UMOV UR11, UR19 ;  /* 0x00000013000b7c82 */ /* 0x000fe20008000000 */
[----:B------:R-:W-:Y:S01]  /*afe0*/  UMOV UR12, UR36 ;  /* 0x00000024000c7c82 */ /* 0x000fe20008000000 */
[----:B------:R-:W-:Y:S01]  /*aff0*/  UMOV UR10, UR26 ;  /* 0x0000001a000a7c82 */ /* 0x000fe20008000000 */
[----:B------:R-:W-:-:S02]  /*b000*/  LOP3.LUT R5, R5, R14, RZ, 0x3c, !PT ;  /* 0x0000000e05057212 */ /* 0x000fc400078e3cff */
[----:B------:R-:W-:Y:S01]  /*b010*/  SEL R6, R6, RZ, P1 ;  /* 0x000000ff06067207 */ /* 0x000fe20000800000 */
[----:B------:R0:W-:Y:S01]  /*b020*/  UTMALDG.3D [UR24], [UR14], desc[UR22] ;  /* 0x000016180e0075b4 */ /* 0x0001e20008011000 */
[----:B------:R0:W-:Y:S01]  /*b030*/  UTMALDG.3D [UR16], [UR40], desc[UR22] ;  /* 0x00001610280075b4 */ /* 0x0001e20008011000 */
[----:B------:R0:W-:Y:S02]  /*b040*/  UTMALDG.3D [UR8], [UR40], desc[UR22] ;  /* 0x00001608280075b4 */ /* 0x0001e40008011000 */
[----:B0-----:R-:W-:Y:S05]  /*b050*/  @P3 BRA `(.L_x_297) ;  /* 0xfffffffc00183947 */ /* 0x001fea000383ffff */
.L_x_293:
[----:B------:R-:W-:Y:S05]  /*b060*/  BSYNC B1 ;  /* 0x0000000000017941 */ /* 0x000fea0003800000 */
.L_x_292:
[----:B------:R-:W-:Y:S01]  /*b070*/  LOP3.LUT P3, RZ, R13, 0xff, RZ, 0xc0, !PT ;  /* 0x000000ff0dff7812 */ /* 0x000fe2000786c0ff */
[----:B------:R-:W-:Y:S01]  /*b080*/  IMAD.IADD R12, R3, 0x1, R12 ;  /* 0x00000001030c7824 */ /* 0x000fe200078e020c */
[----:B------:R-:W-:Y:S01]  /*b090*/  IADD3 R16, P4, R16, UR30, RZ ;  /* 0x0000001e10107c10 */ /* 0x000fe2000ff9e0ff */
[----:B------:R-:W-:Y:S01]  /*b0a0*/  ULDC.64 UR8, c[0x0][0x650] ;  /* 0x0001940000087ab9 */ /* 0x000fe20000000a00 */
[----:B------:R-:W-:Y:S01]  /*b0b0*/  BSSY B1, `(.L_x_298) ;  /* 0x000006a000017945 */ /* 0x000fe20003800000 */
[----:B------:R-:W-:Y:S01]  /*b0c0*/  IMAD.MOV.U32 R9, RZ, RZ, -0x1 ;  /* 0xffffffffff097424 */ /* 0x000fe200078e00ff */
[----:B------:R-:W-:Y:S01]  /*b0d0*/  ISETP.GT.U32.AND P1, PT, R12, 0x4, PT ;  /* 0x000000040c00780c */ /* 0x000fe20003f24070 */
[----:B------:R-:W-:Y:S01]  /*b0e0*/  IMAD.MOV.U32 R8, RZ, RZ, -0x1 ;  /* 0xffffffffff087424 */ /* 0x000fe200078e00ff */
[----:B------:R-:W-:Y:S02]  /*b0f0*/  IADD3.X R17, R17, UR7, RZ, P4, !PT ;  /* 0x0000000711117c10 */ /* 0x000fe4000a7fe4ff */
[----:B------:R-:W-:-:S02]  /*b100*/  ISETP.LT.U32.AND P1, PT, R3, 0x5, P1 ;  /* 0x000000050300780c */ /* 0x000fc40000f21070 */
[----:B------:R-:W-:Y:S01]  /*b110*/  PRMT R13, RZ, 0x7610, R13 ;  /* 0x00007610ff0d7816 */ /* 0x000fe2000000000d */
[----:B------:R-:W0:Y:S01]  /*b120*/  @P3 S2R R5, SR_CgaCtaId ;  /* 0x0000000000053919 */ /* 0x000e220000008800 */
[----:B------:R-:W-:-:S04]  /*b130*/  @P3 MOV R4, 0x400 ;  /* 0x0000040000043802 */ /* 0x000fc80000000f00 */
[----:B0-----:R-:W-:Y:S01]  /*b140*/  @P3 LEA R6, R5, R4, 0x18 ;  /* 0x0000000405063211 */ /* 0x001fe200078ec0ff */
[----:B------:R-:W-:-:S03]  /*b150*/  IMAD.WIDE.U32 R4, R12, -0x33333333, RZ ;  /* 0xcccccccd0c047825 */ /* 0x000fc600078e00ff */
[----:B------:R0:W-:Y:S01]  /*b160*/  @P3 SYNCS.ARRIVE.TRANS64.A1T0 RZ, [R6+URZ+0x68], RZ ;  /* 0x000068ff06ff39a7 */ /* 0x0001e2000810003f */
[----:B------:R-:W-:Y:S02]  /*b170*/  ISETP.GE.U32.AND P3, PT, R3, 0x5, PT ;  /* 0x000000050300780c */ /* 0x000fe40003f66070 */
[----:B------:R-:W-:Y:S02]  /*b180*/  SHF.R.U32.HI R7, RZ, 0x2, R5 ;  /* 0x00000002ff077819 */ /* 0x000fe40000011605 */
[----:B------:R-:W-:Y:S02]  /*b190*/  SEL R5, RZ, 0x1, !P1 ;  /* 0x00000001ff057807 */ /* 0x000fe40004800000 */
[----:B------:R-:W-:Y:S01]  /*b1a0*/  ISETP.GE.U32.AND P1, PT, R16, UR8, PT ;  /* 0x0000000810007c0c */ /* 0x000fe2000bf26070 */
[----:B------:R-:W-:Y:S01]  /*b1b0*/  IMAD R12, R7, -0x5, R12 ;  /* 0xfffffffb070c7824 */ /* 0x000fe200078e020c */
[----:B------:R-:W-:Y:S02]  /*b1c0*/  LOP3.LUT R0, R0, R5, RZ, 0x3c, !PT ;  /* 0x0000000500007212 */ /* 0x000fe400078e3cff */
[----:B------:R-:W-:-:S02]  /*b1d0*/  ISETP.GE.U32.AND.EX P1, PT, R17, UR9, PT, P1 ;  /* 0x0000000911007c0c */ /* 0x000fc4000bf26110 */
[----:B------:R-:W-:Y:S02]  /*b1e0*/  PRMT R4, RZ, 0x7610, R4 ;  /* 0x00007610ff047816 */ /* 0x000fe40000000004 */
[----:B------:R-:W-:Y:S01]  /*b1f0*/  @P3 LOP3.LUT R0, R0, 0x1, R7, 0x78, !PT ;  /* 0x0000000100003812 */ /* 0x000fe200078e7807 */
[----:B------:R-:W-:-:S08]  /*b200*/  IMAD.MOV.U32 R7, RZ, RZ, -0x1 ;  /* 0xffffffffff077424 */ /* 0x000fd000078e00ff */
[----:B0-----:R-:W-:Y:S05]  /*b210*/  @P1 BRA `(.L_x_299) ;  /* 0x00000004004c1947 */ /* 0x001fea0003800000 */
[----:B------:R-:W-:Y:S01]  /*b220*/  ULDC.64 UR8, c[0x0][0x628] ;  /* 0x00018a0000087ab9 */ /* 0x000fe20000000a00 */
[----:B------:R-:W0:Y:S01]  /*b230*/  S2R R15, SR_CTAID.X ;  /* 0x00000000000f7919 */ /* 0x000e220000002500 */
[----:B------:R-:W-:Y:S01]  /*b240*/  ISETP.NE.U32.AND P1, PT, RZ, UR8, PT ;  /* 0x00000008ff007c0c */ /* 0x000fe2000bf25070 */
[----:B------:R-:W-:Y:S01]  /*b250*/  ULDC UR11, c[0x0][0x630] ;  /* 0x00018c00000b7ab9 */ /* 0x000fe20000000800 */
[----:B------:R-:W-:Y:S01]  /*b260*/  IMAD.MOV.U32 R4, RZ, RZ, R16 ;  /* 0x000000ffff047224 */ /* 0x000fe200078e0010 */
[----:B------:R-:W1:Y:S01]  /*b270*/  S2R R14, SR_CTAID.Y ;  /* 0x00000000000e7919 */ /* 0x000e620000002600 */
[----:B------:R-:W-:Y:S01]  /*b280*/  ISETP.NE.AND.EX P1, PT, RZ, UR9, PT, P1 ;  /* 0x00000009ff007c0c */ /* 0x000fe2000bf25310 */
[----:B------:R-:W-:-:S12]  /*b290*/  IMAD.MOV.U32 R5, RZ, RZ, R17 ;  /* 0x000000ffff057224 */ /* 0x000fd800078e0011 */
[----:B------:R-:W-:Y:S05]  /*b2a0*/  @!P1 BRA `(.L_x_300) ;  /* 0x0000000000289947 */ /* 0x000fea0003800000 */
[----:B------:R-:W-:Y:S02]  /*b2b0*/  ULDC UR10, c[0x0][0x634] ;  /* 0x00018d00000a7ab9 */ /* 0x000fe40000000800 */
[----:B------:R-:W-:-:S05]  /*b2c0*/  IADD3 R9, P1, R16, UR10, RZ ;  /* 0x0000000a10097c10 */ /* 0x000fca000ff3e0ff */
[----:B------:R-:W-:-:S04]  /*b2d0*/  IMAD.X R21, RZ, RZ, R17, P1 ;  /* 0x000000ffff157224 */ /* 0x000fc800008e0611 */
[----:B------:R-:W-:-:S04]  /*b2e0*/  IMAD.WIDE.U32 R6, R21, UR8, RZ ;  /* 0x0000000815067c25 */ /* 0x000fc8000f8e00ff */
[----:B------:R-:W-:-:S04]  /*b2f0*/  IMAD.WIDE.U32 R6, P1, R9, UR9, R6 ;  /* 0x0000000909067c25 */ /* 0x000fc8000f820006 */
[----:B------:R-:W-:-:S04]  /*b300*/  IMAD.WIDE.U32 R8, R9, UR8, RZ ;  /* 0x0000000809087c25 */ /* 0x000fc8000f8e00ff */
[----:B------:R-:W-:Y:S01]  /*b310*/  IMAD.X R5, RZ, RZ, RZ, P1 ;  /* 0x000000ffff057224 */ /* 0x000fe200008e06ff */
[----:B------:R-:W-:Y:S01]  /*b320*/  IADD3 RZ, P1, R9, R6, RZ ;  /* 0x0000000609ff7210 */ /* 0x000fe20007f3e0ff */
[----:B------:R-:W-:-:S04]  /*b330*/  IMAD.MOV.U32 R4, RZ, RZ, R7 ;  /* 0x000000ffff047224 */ /* 0x000fc800078e0007 */
[----:B------:R-:W-:-:S08]  /*b340*/  IMAD.WIDE.U32.X R4, R21, UR9, R4, P1 ;  /* 0x0000000915047c25 */ /* 0x000fd000088e0404 */
.L_x_300:
[--C-:B------:R-:W-:Y:S01]  /*b350*/  SHF.R.U64 R8, R4, UR11, R5.reuse ;  /* 0x0000000b04087c19 */ /* 0x100fe20008001205 */
[----:B------:R-:W-:Y:S01]  /*b360*/  ULDC.64 UR8, c[0x0][0x620] ;  /* 0x0001880000087ab9 */ /* 0x000fe20000000a00 */
[----:B------:R-:W-:Y:S01]  /*b370*/  SHF.R.U32.HI R4, RZ, UR11, R5 ;  /* 0x0000000bff047c19 */ /* 0x000fe20008011605 */
[----:B------:R-:W2:Y:S01]  /*b380*/  LDC R24, c[0x0][0x144] ;  /* 0x00005100ff187b82 */ /* 0x000ea20000000800 */
[----:B------:R-:W-:Y:S01]  /*b390*/  IADD3 R7, P1, RZ, -R8, RZ ;  /* 0x80000008ff077210 */ /* 0x000fe20007f3e0ff */
[----:B------:R-:W-:Y:S01]  /*b3a0*/  ULDC.64 UR12, c[0x0][0x640] ;  /* 0x00019000000c7ab9 */ /* 0x000fe20000000a00 */
[----:B0-----:R-:W-:Y:S01]  /*b3b0*/  I2FP.F32.U32 R9, R15 ;  /* 0x0000000f00097245 */ /* 0x001fe20000201000 */
[----:B------:R-:W-:Y:S02]  /*b3c0*/  ULDC UR10, c[0x0][0x608] ;  /* 0x00018200000a7ab9 */ /* 0x000fe40000000800 */
[----:B------:R-:W-:Y:S01]  /*b3d0*/  IMAD.X R4, RZ, RZ, ~R4, P1 ;  /* 0x000000ffff047224 */ /* 0x000fe200008e0e04 */
[----:B------:R-:W-:Y:S01]  /*b3e0*/  ISETP.NE.U32.AND P1, PT, RZ, UR12, PT ;  /* 0x0000000cff007c0c */ /* 0x000fe2000bf25070 */
[----:B------:R-:W0:Y:S02]  /*b3f0*/  LDC R21, c[0x0][0x148] ;  /* 0x00005200ff157b82 */ /* 0x000e240000000800 */
[----:B------:R-:W-:Y:S01]  /*b400*/  IMAD R6, R4, UR8, RZ ;  /* 0x0000000804067c24 */ /* 0x000fe2000f8e02ff */
[----:B------:R-:W-:Y:S01]  /*b410*/  ISETP.NE.AND.EX P1, PT, RZ, UR13, PT, P1 ;  /* 0x0000000dff007c0c */ /* 0x000fe2000bf25310 */
[----:B------:R-:W-:Y:S01]  /*b420*/  IMAD.WIDE.U32 R4, R7, UR8, R16 ;  /* 0x0000000807047c25 */ /* 0x000fe2000f8e0010 */
[----:B------:R-:W-:-:S03]  /*b430*/  ULDC UR8, c[0x0][0x150] ;  /* 0x0000540000087ab9 */ /* 0x000fc60000000800 */
[----:B------:R-:W-:Y:S02]  /*b440*/  IMAD R7, R7, UR9, R6 ;  /* 0x0000000907077c24 */ /* 0x000fe4000f8e0206 */
[----:B------:R-:W-:Y:S01]  /*b450*/  FMUL R6, R9, UR8 ;  /* 0x0000000809067c20 */ /* 0x000fe20008400000 */
[----:B------:R-:W-:Y:S01]  /*b460*/  ULDC UR8, c[0x0][0x618] ;  /* 0x0001860000087ab9 */ /* 0x000fe20000000800 */
[----:B------:R-:W-:Y:S01]  /*b470*/  ULDC UR9, c[0x0][0x154] ;  /* 0x0000550000097ab9 */ /* 0x000fe20000000800 */
[----:B------:R-:W-:-:S03]  /*b480*/  IMAD.IADD R5, R5, 0x1, R7 ;  /* 0x0000000105057824 */ /* 0x000fc600078e0207 */
[----:B------:R-:W3:Y:S02]  /*b490*/  F2I.U32.TRUNC.NTZ R6, R6 ;  /* 0x0000000600067305 */ /* 0x000ee4000020f000 */
[----:B------:R-:W-:Y:S02]  /*b4a0*/  SHF.R.U64 R9, R4, UR8, R5 ;  /* 0x0000000804097c19 */ /* 0x000fe40008001205 */
[----:B-1----:R-:W-:-:S05]  /*b4b0*/  I2FP.F32.U32 R4, R14 ;  /* 0x0000000e00047245 */ /* 0x002fca0000201000 */
[----:B------:R-:W-:Y:S01]  /*b4c0*/  FMUL R22, R4, UR9 ;  /* 0x0000000904167c20 */ /* 0x000fe20008400000 */
[----:B------:R-:W-:Y:S01]  /*b4d0*/  SHF.R.U32.HI R4, RZ, UR8, R5 ;  /* 0x00000008ff047c19 */ /* 0x000fe20008011605 */
[----:B------:R-:W-:-:S03]  /*b4e0*/  ULDC UR8, c[0x0][0x658] ;  /* 0x0001960000087ab9 */ /* 0x000fc60000000800 */
[--C-:B------:R-:W-:Y:S01]  /*b4f0*/  SHF.R.U64 R20, R9, UR10, R4.reuse ;  /* 0x0000000a09147c19 */ /* 0x100fe20008001204 */
[----:B------:R-:W1:Y:S01]  /*b500*/  F2I.U32.TRUNC.NTZ R22, R22 ;  /* 0x0000001600167305 */ /* 0x000e62000020f000 */
[----:B------:R-:W-:Y:S01]  /*b510*/  SHF.R.U32.HI R5, RZ, UR10, R4 ;  /* 0x0000000aff057c19 */ /* 0x000fe20008011604 */
[----:B---3--:R-:W-:-:S03]  /*b520*/  IMAD.MOV R6, RZ, RZ, -R6 ;  /* 0x000000ffff067224 */ /* 0x008fc600078e0a06 */
[----:B------:R-:W-:Y:S01]  /*b530*/  SHF.R.U64 R18, R20, UR8, R5 ;  /* 0x0000000814127c19 */ /* 0x000fe20008001205 */
[----:B--2---:R-:W-:Y:S01]  /*b540*/  IMAD R15, R24, R6, R15 ;  /* 0x00000006180f7224 */ /* 0x004fe200078e020f */
[----:B------:R-:W-:-:S03]  /*b550*/  SHF.R.U32.HI R23, RZ, UR8, R5 ;  /* 0x00000008ff177c19 */ /* 0x000fc60008011605 */
[----:B------:R-:W-:Y:S02]  /*b560*/  IMAD.MOV.U32 R4, RZ, RZ, R18 ;  /* 0x000000ffff047224 */ /* 0x000fe400078e0012 */
[----:B------:R-:W-:Y:S01]  /*b570*/  IMAD.MOV.U32 R5, RZ, RZ, R23 ;  /* 0x000000ffff057224 */ /* 0x000fe200078e0017 */
[----:B-1----:R-:W-:Y:S06]  /*b580*/  @!P1 BRA `(.L_x_301) ;  /* 0x0000000000289947 */ /* 0x002fec0003800000 */
[----:B------:R-:W-:Y:S02]  /*b590*/  ULDC UR8, c[0x0][0x64c] ;  /* 0x0001930000087ab9 */ /* 0x000fe40000000800 */
[----:B------:R-:W-:-:S05]  /*b5a0*/  IADD3 R5, P1, R18, UR8, RZ ;  /* 0x0000000812057c10 */ /* 0x000fca000ff3e0ff */
[----:B------:R-:W-:-:S04]  /*b5b0*/  IMAD.X R23, RZ, RZ, R23, P1 ;  /* 0x000000ffff177224 */ /* 0x000fc800008e0617 */
[----:B------:R-:W-:-:S04]  /*b5c0*/  IMAD.WIDE.U32 R6, R23, UR12, RZ ;  /* 0x0000000c17067c25 */ /* 0x000fc8000f8e00ff */
[----:B------:R-:W-:-:S04]  /*b5d0*/  IMAD.WIDE.U32 R6, P1, R5, UR13, R6 ;  /* 0x0000000d05067c25 */ /* 0x000fc8000f820006 */
[----:B------:R-:W-:-:S04]  /*b5e0*/  IMAD.WIDE.U32 R4, R5, UR12, RZ ;  /* 0x0000000c05047c25 */ /* 0x000fc8000f8e00ff */
[----:B------:R-:W-:Y:S01]  /*b5f0*/  IMAD.MOV.U32 R4, RZ, RZ, R7 ;  /* 0x000000ffff047224 */ /* 0x000fe200078e0007 */
[----:B------:R-:W-:Y:S01]  /*b600*/  IADD3 RZ, P3, R5, R6, RZ ;  /* 0x0000000605ff7210 */ /* 0x000fe20007f7e0ff */
[----:B------:R-:W-:-:S04]  /*b610*/  IMAD.X R5, RZ, RZ, RZ, P1 ;  /* 0x000000ffff057224 */ /* 0x000fc800008e06ff */
[----:B------:R-:W-:-:S08]  /*b620*/  IMAD.WIDE.U32.X R4, R23, UR13, R4, P3 ;  /* 0x0000000d17047c25 */ /* 0x000fd000098e0404 */
.L_x_301:
[----:B------:R-:W-:Y:S01]  /*b630*/  ISETP.NE.AND P1, PT, R2, 0x1, PT ;  /* 0x000000010200780c */ /* 0x000fe20003f25270 */
[----:B------:R-:W-:Y:S01]  /*b640*/  ULDC UR8, c[0x0][0x648] ;  /* 0x0001920000087ab9 */ /* 0x000fe20000000800 */
[----:B------:R-:W-:Y:S01]  /*b650*/  LOP3.LUT R20, R20, UR6, RZ, 0xc0, !PT ;  /* 0x0000000614147c12 */ /* 0x000fe2000f8ec0ff */
[----:B------:R-:W-:Y:S01]  /*b660*/  IMAD.MOV R22, RZ, RZ, -R22 ;  /* 0x000000ffff167224 */ /* 0x000fe200078e0a16 */
[----:B------:R-:W-:Y:S01]  /*b670*/  SHF.R.U64 R5, R4, UR8, R5 ;  /* 0x0000000804057c19 */ /* 0x000fe20008001205 */
[----:B------:R-:W-:Y:S01]  /*b680*/  ULDC UR8, c[0x0][0x638] ;  /* 0x00018e0000087ab9 */ /* 0x000fe20000000800 */
[----:B------:R-:W-:Y:S01]  /*b690*/  LOP3.LUT R9, R9, UR4, RZ, 0xc0, !PT ;  /* 0x0000000409097c12 */ /* 0x000fe2000f8ec0ff */
[----:B------:R-:W-:Y:S01]  /*b6a0*/  ULDC UR9, c[0x0][0x610] ;  /* 0x0001840000097ab9 */ /* 0x000fe20000000800 */
[----:B------:R-:W-:Y:S02]  /*b6b0*/  IMAD.MOV.U32 R4, RZ, RZ, 0x1 ;  /* 0x00000001ff047424 */ /* 0x000fe400078e00ff */
[----:B------:R-:W-:-:S02]  /*b6c0*/  IMAD.MOV R7, RZ, RZ, -R5 ;  /* 0x000000ffff077224 */ /* 0x000fc400078e0a05 */
[----:B------:R-:W-:Y:S02]  /*b6d0*/  IMAD R20, R5, UR5, R20 ;  /* 0x0000000505147c24 */ /* 0x000fe4000f8e0214 */
[----:B0-----:R-:W-:Y:S02]  /*b6e0*/  @P1 IMAD R15, R21, R22, R14 ;  /* 0x00000016150f1224 */ /* 0x001fe400078e020e */
[----:B------:R-:W-:Y:S01]  /*b6f0*/  IMAD R18, R7, UR8, R18 ;  /* 0x0000000807127c24 */ /* 0x000fe2000f8e0212 */
[----:B------:R-:W-:Y:S01]  /*b700*/  ULDC UR8, c[0x0][0x600] ;  /* 0x0001800000087ab9 */ /* 0x000fe20000000800 */
[----:B------:R-:W-:Y:S02]  /*b710*/  IMAD R15, R20, UR9, R15 ;  /* 0x00000009140f7c24 */ /* 0x000fe4000f8e020f */
[----:B------:R-:W-:-:S05]  /*b720*/  IMAD R18, R18, UR8, R9 ;  /* 0x0000000812127c24 */ /* 0x000fca000f8e0209 */
[----:B------:R-:W-:Y:S02]  /*b730*/  SEL R9, R18, R15, !P1 ;  /* 0x0000000f12097207 */ /* 0x000fe40004800000 */
[----:B------:R-:W-:-:S07]  /*b740*/  SEL R7, R15, R18, !P1 ;  /* 0x000000120f077207 */ /* 0x000fce0004800000 */
.L_x_299:
[----:B------:R-:W-:Y:S05]  /*b750*/  BSYNC B1 ;  /* 0x0000000000017941 */ /* 0x000fea0003800000 */
.L_x_298:
[----:B------:R-:W-:-:S13]  /*b760*/  LOP3.LUT P1, RZ, R4, 0xff, RZ, 0xc0, !PT ;  /* 0x000000ff04ff7812 */ /* 0x000fda000782c0ff */
[----:B------:R-:W-:Y:S05]  /*b770*/  @P1 BRA `(.L_x_302) ;  /* 0xfffffff4001c1947 */ /* 0x000fea000383ffff */
[----:B------:R-:W-:Y:S05]  /*b780*/  BSYNC B0 ;  /* 0x0000000000007941 */ /* 0x000fea0003800000 */
.L_x_290:
[----:B------:R-:W-:-:S03]  /*b790*/  UMOV UR8, 0xffffffff ;  /* 0xffffffff00087882 */ /* 0x000fc60000000000 */
[----:B------:R-:W-:Y:S05]  /*b7a0*/  BRA.DIV UR8, `(.L_x_303) ;  /* 0x00000006083c7947 */ /* 0x000fea000b800000 */
[----:B------:R-:W-:-:S13]  /*b7b0*/  ELECT P6, URZ, PT ;  /* 0x00000000003f782f */ /* 0x000fda00038c0000 */
.L_x_318:
[----:B------:R-:W-:Y:S04]  /*b7c0*/  BSSY B0, `(.L_x_304) ;  /* 0x0000034000007945 */ /* 0x000fe80003800000 */
[----:B------:R-:W-:Y:S05]  /*b7d0*/  @!P6 BRA `(.L_x_305) ;  /* 0x0000000000c8e947 */ /* 0x000fea0003800000 */
[----:B------:R-:W-:-:S04]  /*b7e0*/  LOP3.LUT R19, R19, 0x2, RZ, 0xfc, !PT ;  /* 0x0000000213137812 */ /* 0x000fc800078efcff */
[----:B------:R-:W-:-:S13]  /*b7f0*/  ISETP.NE.AND P0, PT, R19, 0x3, PT ;  /* 0x000000031300780c */ /* 0x000fda0003f05270 */
[----:B------:R-:W-:Y:S05]  /*b800*/  @!P0 BRA `(.L_x_306) ;  /* 0x0000000000048947 */ /* 0x000fea0003800000 */
[----:B------:R-:W-:Y:S01]  /*b810*/  BPT.TRAP 0x1 ;  /* 0x000000040000795c */ /* 0x000fe20000300000 */
.L_x_306:
[----:B------:R-:W0:Y:S01]  /*b820*/  S2R R3, SR_CgaCtaId ;  /* 0x0000000000037919 */ /* 0x000e220000008800 */
[----:B------:R-:W-:-:S04]  /*b830*/  MOV R2, 0x400 ;  /* 0x0000040000027802 */ /* 0x000fc80000000f00 */
[----:B0-----:R-:W-:Y:S02]  /*b840*/  LEA R3, R3, R2, 0x18 ;  /* 0x0000000203037211 */ /* 0x001fe400078ec0ff */
[----:B------:R-:W-:-:S03]  /*b850*/  SHF.L.U32 R2, R0, 0x1f, RZ ;  /* 0x0000001f00027819 */ /* 0x000fc600000006ff */
[----:B------:R-:W-:-:S04]  /*b860*/  VIADD R3, R3, 0x28 ;  /* 0x0000002803037836 */ /* 0x000fc80000000000 */
[C---:B------:R-:W-:Y:S02]  /*b870*/  IMAD R7, R12.reuse, 0x8, R3 ;  /* 0x000000080c077824 */ /* 0x040fe400078e0203 */
[----:B------:R-:W-:Y:S02]  /*b880*/  VIADD R12, R12, 0x1 ;  /* 0x000000010c0c7836 */ /* 0x000fe40000000000 */
[----:B------:R-:W0:Y:S03]  /*b890*/  SYNCS.PHASECHK.TRANS64.TRYWAIT P0, [R7+URZ], R2 ;  /* 0x00000002070075a7 */ /* 0x000e26000800017f */
[----:B------:R-:W-:-:S04]  /*b8a0*/  ISETP.NE.AND P1, PT, R12, 0x5, PT ;  /* 0x000000050c00780c */ /* 0x000fc80003f25270 */
[----:B------:R-:W-:Y:S02]  /*b8b0*/  SEL R5, RZ, 0x1, P1 ;  /* 0x00000001ff057807 */ /* 0x000fe40000800000 */
[----:B------:R-:W-:Y:S02]  /*b8c0*/  SEL R12, R12, RZ, P1 ;  /* 0x000000ff0c0c7207 */ /* 0x000fe40000800000 */
[----:B------:R-:W-:-:S03]  /*b8d0*/  LOP3.LUT R5, R0, R5, RZ, 0x3c, !PT ;  /* 0x0000000500057212 */ /* 0x000fc600078e3cff */
[----:B------:R-:W-:Y:S01]  /*b8e0*/  IMAD R9, R12, 0x8, R3 ;  /* 0x000000080c097824 */ /* 0x000fe200078e0203 */
[----:B------:R-:W-:Y:S01]  /*b8f0*/  SHF.L.U32 R4, R5, 0x1f, RZ ;  /* 0x0000001f05047819 */ /* 0x000fe200000006ff */
[----:B0-----:R-:W-:Y:S06]  /*b900*/  @!P0 BRA `(.L_x_307) ;  /* 0x0000000400048947 */ /* 0x001fec0003800000 */
.L_x_319:
[----:B------:R-:W1:Y:S01]  /*b910*/  SYNCS.PHASECHK.TRANS64.TRYWAIT P0, [R9+URZ], R4 ;  /* 0x00000004090075a7 */ /* 0x000e62000800017f */
[----:B------:R-:W-:-:S05]  /*b920*/  VIADD R0, R12, 0x1 ;  /* 0x000000010c007836 */ /* 0x000fca0000000000 */
[----:B------:R-:W-:-:S04]  /*b930*/  ISETP.NE.AND P1, PT, R0, 0x5, PT ;  /* 0x000000050000780c */ /* 0x000fc80003f25270 */
[----:B0-----:R-:W-:Y:S02]  /*b940*/  SEL R2, RZ, 0x1, P1 ;  /* 0x00000001ff027807 */ /* 0x001fe40000800000 */
[----:B------:R-:W-:Y:S02]  /*b950*/  SEL R0, R0, RZ, P1 ;  /* 0x000000ff00007207 */ /* 0x000fe40000800000 */
[----:B------:R-:W-:-:S03]  /*b960*/  LOP3.LUT R7, R5, R2, RZ, 0x3c, !PT ;  /* 0x0000000205077212 */ /* 0x000fc600078e3cff */
[----:B------:R-:W-:Y:S01]  /*b970*/  IMAD R6, R0, 0x8, R3 ;  /* 0x0000000800067824 */ /* 0x000fe200078e0203 */
[----:B------:R-:W-:Y:S01]  /*b980*/  SHF.L.U32 R5, R7, 0x1f, RZ ;  /* 0x0000001f07057819 */ /* 0x000fe200000006ff */
[----:B-1----:R-:W-:Y:S06]  /*b990*/  @!P0 BRA `(.L_x_308) ;  /* 0x0000000000f48947 */ /* 0x002fec0003800000 */
.L_x_320:
[----:B------:R-:W1:Y:S01]  /*b9a0*/  SYNCS.PHASECHK.TRANS64.TRYWAIT P0, [R6+URZ], R5 ;  /* 0x00000005060075a7 */ /* 0x000e62000800017f */
[----:B------:R-:W-:-:S05]  /*b9b0*/  VIADD R0, R0, 0x1 ;  /* 0x0000000100007836 */ /* 0x000fca0000000000 */
[----:B------:R-:W-:-:S04]  /*b9c0*/  ISETP.NE.AND P1, PT, R0, 0x5, PT ;  /* 0x000000050000780c */ /* 0x000fc80003f25270 */
[----:B------:R-:W-:Y:S02]  /*b9d0*/  SEL R2, RZ, 0x1, P1 ;  /* 0x00000001ff027807 */ /* 0x000fe40000800000 */
[----:B------:R-:W-:Y:S02]  /*b9e0*/  SEL R0, R0, RZ, P1 ;  /* 0x000000ff00007207 */ /* 0x000fe40000800000 */
[----:B------:R-:W-:-:S03]  /*b9f0*/  LOP3.LUT R7, R7, R2, RZ, 0x3c, !PT ;  /* 0x0000000207077212 */ /* 0x000fc600078e3cff */
[----:B0-----:R-:W-:Y:S01]  /*ba00*/  IMAD R9, R0, 0x8, R3 ;  /* 0x0000000800097824 */ /* 0x001fe200078e0203 */
[----:B------:R-:W-:Y:S01]  /*ba10*/  SHF.L.U32 R4, R7, 0x1f, RZ ;  /* 0x0000001f07047819 */ /* 0x000fe200000006ff */
[----:B-1----:R-:W-:Y:S06]  /*ba20*/  @!P0 BRA `(.L_x_309) ;  /* 0x0000000000e48947 */ /* 0x002fec0003800000 */
.L_x_321:
[----:B------:R-:W1:Y:S01]  /*ba30*/  SYNCS.PHASECHK.TRANS64.TRYWAIT P0, [R9+URZ], R4 ;  /* 0x00000004090075a7 */ /* 0x000e62000800017f */
[----:B------:R-:W-:-:S05]  /*ba40*/  VIADD R0, R0, 0x1 ;  /* 0x0000000100007836 */ /* 0x000fca0000000000 */
[----:B------:R-:W-:-:S04]  /*ba50*/  ISETP.NE.AND P1, PT, R0, 0x5, PT ;  /* 0x000000050000780c */ /* 0x000fc80003f25270 */
[----:B------:R-:W-:Y:S02]  /*ba60*/  SEL R2, RZ, 0x1, P1 ;  /* 0x00000001ff027807 */ /* 0x000fe40000800000 */
[----:B------:R-:W-:Y:S02]  /*ba70*/  SEL R0, R0, RZ, P1 ;  /* 0x000000ff00007207 */ /* 0x000fe40000800000 */
[----:B------:R-:W-:Y:S01]  /*ba80*/  LOP3.LUT R2, R7, R2, RZ, 0x3c, !PT ;  /* 0x0000000207027212 */ /* 0x000fe200078e3cff */
[----:B-1----:R-:W-:Y:S06]  /*ba90*/  @!P0 BRA `(.L_x_310) ;  /* 0x0000000000dc8947 */ /* 0x002fec0003800000 */
.L_x_322:
[----:B------:R-:W-:Y:S01]  /*baa0*/  IMAD R3, R0, 0x8, R3 ;  /* 0x0000000800037824 */ /* 0x000fe200078e0203 */
[----:B------:R-:W-:-:S07]  /*bab0*/  SHF.L.U32 R0, R2, 0x1f, RZ ;  /* 0x0000001f02007819 */ /* 0x000fce00000006ff */
.L_x_311:
[----:B--2---:R2:W3:Y:S02]  /*bac0*/  SYNCS.PHASECHK.TRANS64.TRYWAIT P0, [R3+URZ], R0 ;  /* 0x00000000030075a7 */ /* 0x0044e4000800017f */
[----:B---3--:R-:W-:Y:S05]  /*bad0*/  @!P0 NANOSLEEP.SYNCS 0x989680 ;  /* 0x009896800000895d */ /* 0x008fea0003900000 */
[----:B------:R-:W3:Y:S02]  /*bae0*/  @!P0 SYNCS.PHASECHK.TRANS64 P0, [R3+URZ], R0 ;  /* 0x00000000030085a7 */ /* 0x000ee4000800007f */
[----:B---3--:R-:W-:Y:S05]  /*baf0*/  @!P0 BRA `(.L_x_311) ;  /* 0xfffffffc00f08947 */ /* 0x008fea000383ffff */
.L_x_305:
[----:B------:R-:W-:Y:S05]  /*bb00*/  BSYNC B0 ;  /* 0x0000000000007941 */ /* 0x000fea0003800000 */
.L_x_304:
[----:B------:R-:W-:Y:S05]  /*bb10*/  EXIT ;  /* 0x000000000000794d */ /* 0x000fea0003800000 */
.L_x_17:
[----:B---3--:R3:W4:Y:S02]  /*bb20*/  SYNCS.PHASECHK.TRANS64.TRYWAIT P1, [R3+URZ], R0 ;  /* 0x00000000030075a7 */ /* 0x008724000802017f */
[----:B----4-:R-:W-:Y:S05]  /*bb30*/  @!P1 NANOSLEEP.SYNCS 0x989680 ;  /* 0x009896800000995d */ /* 0x010fea0003900000 */
[----:B------:R-:W4:Y:S02]  /*bb40*/  @!P1 SYNCS.PHASECHK.TRANS64 P1, [R3+URZ], R0 ;  /* 0x00000000030095a7 */ /* 0x000f24000802007f */
[----:B----4-:R-:W-:Y:S05]  /*bb50*/  @!P1 BRA `(.L_x_17) ;  /* 0xfffffffc00f09947 */ /* 0x010fea000383ffff */
[----:B------:R-:W-:Y:S05]  /*bb60*/  BRA `(.L_x_16) ;  /* 0xffffff5400b07947 */ /* 0x000fea000383ffff */
.L_x_22:
[----:B-1----:R-:W-:-:S04]  /*bb70*/  IMAD.U32 R4, RZ, RZ, UR9 ;  /* 0x00000009ff047e24 */ /* 0x002fc8000f8e00ff */
[----:B------:R1:W2:Y:S03]  /*bb80*/  SYNCS.PHASECHK.TRANS64.TRYWAIT P1, [R4+URZ], R3 ;  /* 0x00000003040075a7 */ /* 0x0002a6000802017f */
[----:B--2---:R-:W-:Y:S05]  /*bb90*/  @!P1 NANOSLEEP.SYNCS 0x989680 ;  /* 0x009896800000995d */ /* 0x004fea0003900000 */
[----:B------:R-:W2:Y:S02]  /*bba0*/  @!P1 SYNCS.PHASECHK.TRANS64 P1, [R4+URZ], R3 ;  /* 0x00000003040095a7 */ /* 0x000ea4000802007f */
[----:B--2---:R-:W-:Y:S05]  /*bbb0*/  @!P1 BRA `(.L_x_22) ;  /* 0xfffffffc00ec9947 */ /* 0x004fea000383ffff */
[----:B------:R-:W-:Y:S05]  /*bbc0*/  BRA `(.L_x_21) ;  /* 0xffffff5c001c7947 */ /* 0x000fea000383ffff */
.L_x_291:
[----:B------:R-:W-:Y:S01]  /*bbd0*/  BSSY B1, `(.L_x_312) ;  /* 0x0000006000017945 */ /* 0x000fe20003800000 */
[----:B------:R-:W-:-:S07]  /*bbe0*/  IMAD.MOV.U32 R15, RZ, RZ, -0x1 ;  /* 0xffffffffff0f7424 */ /* 0x000fce00078e00ff */
[----:B------:R-:W-:Y:S05]  /*bbf0*/  WARPSYNC.COLLECTIVE R15, `(.L_x_313) ;  /* 0x000000000f0c7348 */ /* 0x000fea0003c00000 */
[----:B------:R-:W-:Y:S02]  /*bc00*/  ELECT P6, UR62, PT ;  /* 0x00000000003e782f */ /* 0x000fe400038c0000 */
[----:B------:R-:W-:Y:S01]  /*bc10*/  MOV R14, UR62 ;  /* 0x0000003e000e7c02 */ /* 0x000fe20008000f00 */
[----:B------:R-:W-:Y:S10]  /*bc20*/  ENDCOLLECTIVE ;  /* 0x000000000000791b */ /* 0x000ff40003800000 */
.L_x_313:
[----:B------:R-:W-:Y:S05]  /*bc30*/  BSYNC B1 ;  /* 0x0000000000017941 */ /* 0x000fea0003800000 */
.L_x_312:
[----:B------:R-:W-:Y:S05]  /*bc40*/  BRA `(.L_x_314) ;  /* 0xffffffec00f47947 */ /* 0x000fea000383ffff */
.L_x_294:
[----:B0-----:R0:W1:Y:S02]  /*bc50*/  SYNCS.PHASECHK.TRANS64.TRYWAIT P1, [R14+URZ+0x28], R7 ;  /* 0x000028070e0075a7 */ /* 0x001064000802017f */
[----:B-1----:R-:W-:Y:S05]  /*bc60*/  @!P1 NANOSLEEP.SYNCS 0x989680 ;  /* 0x009896800000995d */ /* 0x002fea0003900000 */
[----:B------:R-:W1:Y:S02]  /*bc70*/  @!P1 SYNCS.PHASECHK.TRANS64 P1, [R14+URZ+0x28], R7 ;  /* 0x000028070e0095a7 */ /* 0x000e64000802007f */
[----:B-1----:R-:W-:Y:S05]  /*bc80*/  @!P1 BRA `(.L_x_294) ;  /* 0xfffffffc00f09947 */ /* 0x002fea000383ffff */
[----:B------:R-:W-:Y:S05]  /*bc90*/  BRA `(.L_x_315) ;  /* 0xfffffff000287947 */ /* 0x000fea000383ffff */
.L_x_303:
[----:B------:R-:W-:Y:S01]  /*bca0*/  BSSY B0, `(.L_x_316) ;  /* 0x0000006000007945 */ /* 0x000fe20003800000 */
[----:B------:R-:W-:-:S07]  /*bcb0*/  IMAD.MOV.U32 R15, RZ, RZ, -0x1 ;  /* 0xffffffffff0f7424 */ /* 0x000fce00078e00ff */
[----:B------:R-:W-:Y:S05]  /*bcc0*/  WARPSYNC.COLLECTIVE R15, `(.L_x_317) ;  /* 0x000000000f0c7348 */ /* 0x000fea0003c00000 */
[----:B------:R-:W-:Y:S02]  /*bcd0*/  ELECT P6, UR62, PT ;  /* 0x00000000003e782f */ /* 0x000fe400038c0000 */
[----:B------:R-:W-:Y:S01]  /*bce0*/  MOV R14, UR62 ;  /* 0x0000003e000e7c02 */ /* 0x000fe20008000f00 */
[----:B------:R-:W-:Y:S10]  /*bcf0*/  ENDCOLLECTIVE ;  /* 0x000000000000791b */ /* 0x000ff40003800000 */
.L_x_317:
[----:B------:R-:W-:Y:S05]  /*bd00*/  BSYNC B0 ;  /* 0x0000000000007941 */ /* 0x000fea0003800000 */
.L_x_316:
[----:B------:R-:W-:Y:S05]  /*bd10*/  BRA `(.L_x_318) ;  /* 0xfffffff800a87947 */ /* 0x000fea000383ffff */
.L_x_307:
[----:B0-----:R0:W1:Y:S02]  /*bd20*/  SYNCS.PHASECHK.TRANS64.TRYWAIT P0, [R7+URZ], R2 ;  /* 0x00000002070075a7 */ /* 0x001064000800017f */
[----:B-1----:R-:W-:Y:S05]  /*bd30*/  @!P0 NANOSLEEP.SYNCS 0x989680 ;  /* 0x009896800000895d */ /* 0x002fea0003900000 */
[----:B------:R-:W1:Y:S02]  /*bd40*/  @!P0 SYNCS.PHASECHK.TRANS64 P0, [R7+URZ], R2 ;  /* 0x00000002070085a7 */ /* 0x000e64000800007f */
[----:B-1----:R-:W-:Y:S05]  /*bd50*/  @!P0 BRA `(.L_x_307) ;  /* 0xfffffffc00f08947 */ /* 0x002fea000383ffff */
[----:B------:R-:W-:Y:S05]  /*bd60*/  BRA `(.L_x_319) ;  /* 0xfffffff800e87947 */ /* 0x000fea000383ffff */
.L_x_308:
[----:B0-----:R0:W1:Y:S02]  /*bd70*/  SYNCS.PHASECHK.TRANS64.TRYWAIT P0, [R9+URZ], R4 ;  /* 0x00000004090075a7 */ /* 0x001064000800017f */
[----:B-1----:R-:W-:Y:S05]  /*bd80*/  @!P0 NANOSLEEP.SYNCS 0x989680 ;  /* 0x009896800000895d */ /* 0x002fea0003900000 */
[----:B------:R-:W1:Y:S02]  /*bd90*/  @!P0 SYNCS.PHASECHK.TRANS64 P0, [R9+URZ], R4 ;  /* 0x00000004090085a7 */ /* 0x000e64000800007f */
[----:B-1----:R-:W-:Y:S05]  /*bda0*/  @!P0 BRA `(.L_x_308) ;  /* 0xfffffffc00f08947 */ /* 0x002fea000383ffff */
[----:B------:R-:W-:Y:S05]  /*bdb0*/  BRA `(.L_x_320) ;  /* 0xfffffff800f87947 */ /* 0x000fea000383ffff */
.L_x_309:
[----:B0-----:R0:W1:Y:S02]  /*bdc0*/  SYNCS.PHASECHK.TRANS64.TRYWAIT P0, [R6+URZ], R5 ;  /* 0x00000005060075a7 */ /* 0x001064000800017f */
[----:B-1----:R-:W-:Y:S05]  /*bdd0*/  @!P0 NANOSLEEP.SYNCS 0x989680 ;  /* 0x009896800000895d */ /* 0x002fea0003900000 */
[----:B------:R-:W1:Y:S02]  /*bde0*/  @!P0 SYNCS.PHASECHK.TRANS64 P0, [R6+URZ], R5 ;  /* 0x00000005060085a7 */ /* 0x000e64000800007f */
[----:B-1----:R-:W-:Y:S05]  /*bdf0*/  @!P0 BRA `(.L_x_309) ;  /* 0xfffffffc00f08947 */ /* 0x002fea000383ffff */
[----:B------:R-:W-:Y:S05]  /*be00*/  BRA `(.L_x_321) ;  /* 0xfffffffc00087947 */ /* 0x000fea000383ffff */
.L_x_310:
[----:B-1----:R1:W2:Y:S02]  /*be10*/  SYNCS.PHASECHK.TRANS64.TRYWAIT P0, [R9+URZ], R4 ;  /* 0x00000004090075a7 */ /* 0x0022a4000800017f */
[----:B--2---:R-:W-:Y:S05]  /*be20*/  @!P0 NANOSLEEP.SYNCS 0x989680 ;  /* 0x009896800000895d */ /* 0x004fea0003900000 */
[----:B------:R-:W2:Y:S02]  /*be30*/  @!P0 SYNCS.PHASECHK.TRANS64 P0, [R9+URZ], R4 ;  /* 0x00000004090085a7 */ /* 0x000ea4000800007f */
[----:B--2---:R-:W-:Y:S05]  /*be40*/  @!P0 BRA `(.L_x_310) ;  /* 0xfffffffc00f08947 */ /* 0x004fea000383ffff */
[----:B------:R-:W-:Y:S05]  /*be50*/  BRA `(.L_x_322) ;  /* 0xfffffffc00107947 */ /* 0x000fea000383ffff */
.L_x_323:
[----:B------:R-:W-:-:S00]  /*be60*/  BRA `(.L_x_323) ;  /* 0xfffffffc00fc7947 */ /* 0x000fc0000383ffff */
[----:B------:R-:W-:-:S00]  /*be70*/  NOP ;  /* 0x0000000000007918 */ /* 0x000fc00000000000 */
        /* <DEDUP_REMOVED lines=8> */
.L_x_324:


//--------------------- .nv.global.init           --------------------------
	.section	.nv.global.init,"aw",@progbits
.nv.global.init:
	.type		$str$22,@object
	.size		$str$22,($str$23 - $str$22)
$str$22:
        /*0000*/ 	.byte	0x6b, 0x5f, 0x74, 0x69, 0x6c, 0x65, 0x5f, 0x63, 0x6f, 0x75, 0x6e, 0x74, 0x20, 0x3e, 0x3d, 0x20
        /*0010*/ 	.byte	0x31, 0x00
	.type		$str$23,@object
	.size		$str$23,(__unnamed_1 - $str$23)
$str$23:
        /*0012*/ 	.byte	0x2f, 0x74, 0x6d, 0x70, 0x2f, 0x63, 0x75, 0x74, 0x6c, 0x61, 0x73, 0x73, 0x5f, 0x73, 0x77, 0x65
        /*0022*/ 	.byte	0x65, 0x70, 0x5f, 0x73, 0x72, 0x63, 0x2f, 0x69, 0x6e, 0x63, 0x6c, 0x75, 0x64, 0x65, 0x2f, 0x63
        /*0032*/ 	.byte	0x75, 0x74, 0x6c, 0x61, 0x73, 0x73, 0x2f, 0x67, 0x65, 0x6d, 0x6d, 0x2f, 0x63, 0x6f, 0x6c, 0x6c
        /*0042*/ 	.byte	0x65, 0x63, 0x74, 0x69, 0x76, 0x65, 0x2f, 0x73, 0x6d, 0x39, 0x30, 0x5f, 0x6d, 0x6d, 0x61, 0x5f
        /*0052*/ 	.byte	0x74, 0x6d, 0x61, 0x5f, 0x67, 0x6d, 0x6d, 0x61, 0x5f, 0x73, 0x73, 0x5f, 0x77, 0x61, 0x72, 0x70
        /*0062*/ 	.byte	0x73, 0x70, 0x65, 0x63, 0x69, 0x61, 0x6c, 0x69, 0x7a, 0x65, 0x64, 0x2e, 0x68, 0x70, 0x70, 0x00
	.type		__unnamed_1,@object
	.size		__unnamed_1,(.L_0 - __unnamed_1)
__unnamed_1:
        /*0072*/ 	.byte	0x76, 0x6f, 0x69, 0x64, 0x20, 0x63, 0x75, 0x74, 0x6c, 0x61, 0x73, 0x73, 0x3a, 0x3a, 0x67, 0x65
        /* <DEDUP_REMOVED lines=180> */
        /*0bc2*/ 	.byte	0x6e, 0x74, 0x69, 0x74, 0x79, 0x5d, 0x00
.L_0:


//--------------------- .nv.shared._ZN7cutlass13device_kernelINS_4gemm6kernel13GemmUniversalIN4cute5tupleIJiiiiEEENS1_10collective13CollectiveMmaINS1_34MainloopSm90TmaGmmaWarpSpecializedILi5ENS5_IJNS4_1CILi1EEESB_SB_EEENS1_35KernelTmaWarpSpecializedCooperativeEEENS5_IJNSA_ILi128EEENSA_ILi256EEESF_EEENS_10bfloat16_tENS5_IJlSB_lEEESI_SJ_NS4_8TiledMMAINS4_8MMA_AtomIJNS4_4SM904GMMA28MMA_64x256x16_F32BF16BF16_SSILNSN_5MajorE0ELSP_0ELNSN_7ScaleInE1ELSQ_1EEEEEENS4_6LayoutINS5_IJNSA_ILi2EEESB_SB_EEENS5_IJSB_NSA_ILi0EEESW_EEEEENS5_IJNS4_10UnderscoreESZ_SZ_EEEEENS4_13SM90_TMA_LOADENS4_14ComposedLayoutINS4_7SwizzleILi3ELi4ELi3EEENS4_18smem_ptr_flag_bitsILi16EEENST_INS5_IJNSA_ILi8EEENSA_ILi64EEEEEENS5_IJS19_SB_EEEEEEEvNS4_8identityES12_S1D_vS1E_EENS_8epilogue10collective6detail29Sm90TmaWarpSpecializedAdapterINS1H_15DefaultEpilogueISI_SJ_SJ_NS1G_6thread17LinearCombinationISI_Li1EffLNS1L_9ScaleType4KindE0ELNS_15FloatRoundStyleE2ESI_EENS1_15EpilogueDefaultEEEEEvvEEEEvNT_6ParamsE --------------------------
	.section	.nv.shared._ZN7cutlass13device_kernelINS_4gemm6kernel13GemmUniversalIN4cute5tupleIJiiiiEEENS1_10collective13CollectiveMmaINS1_34MainloopSm90TmaGmmaWarpSpecializedILi5ENS5_IJNS4_1CILi1EEESB_SB_EEENS1_35KernelTmaWarpSpecializedCooperativeEEENS5_IJNSA_ILi128EEENSA_ILi256EEESF_EEENS_10bfloat16_tENS5_IJlSB_lEEESI_SJ_NS4_8TiledMMAINS4_8MMA_AtomIJNS4_4SM904GMMA28MMA_64x256x16_F32BF16BF16_SSILNSN_5MajorE0ELSP_0ELNSN_7ScaleInE1ELSQ_1EEEEEENS4_6LayoutINS5_IJNSA_ILi2EEESB_SB_EEENS5_IJSB_NSA_ILi0EEESW_EEEEENS5_IJNS4_10UnderscoreESZ_SZ_EEEEENS4_13SM90_TMA_LOADENS4_14ComposedLayoutINS4_7SwizzleILi3ELi4ELi3EEENS4_18smem_ptr_flag_bitsILi16EEENST_INS5_IJNSA_ILi8EEENSA_ILi64EEEEEENS5_IJS19_SB_EEEEEEEvNS4_8identityES12_S1D_vS1E_EENS_8epilogue10collective6detail29Sm90TmaWarpSpecializedAdapterINS1H_15DefaultEpilogueISI_SJ_SJ_NS1G_6thread17LinearCombinationISI_Li1EffLNS1L_9ScaleType4KindE0ELNS_15FloatRoundStyleE2ESI_EENS1_15EpilogueDefaultEEEEEvvEEEEvNT_6ParamsE,"aw",@nobits
	.sectionflags	@""
	.align	16
	.zero		1024


//--------------------- .nv.shared.reserved.0     --------------------------
	.section	.nv.shared.reserved.0,"aw",@nobits
	.weak		__nv_reservedSMEM_offset_0_alias
	.size		__nv_reservedSMEM_offset_0_alias, 0, 0
	.other		__nv_reservedSMEM_offset_0_alias,@"STO_CUDA_RESERVED_SHARED STV_DEFAULT"
__nv_reservedSMEM_offset_0_alias:
	.zero		0


//--------------------- .nv.global                --------------------------
	.section	.nv.global,"aw",@nobits
.nv.global:
	.type		_ZN39_INTERNAL_a2d9ff9e_4_k_cu_1044244e_31474cute1_E,@object
	.size		_ZN39_INTERNAL_a2d9ff9e_4_k_cu_1044244e_31474cute1_E,(_ZN39_INTERNAL_a2d9ff9e_4_k_cu_1044244e_31474cuda3std3__45__cpo6cbeginE - _ZN39_INTERNAL_a2d9ff9e_4_k_cu_1044244e_31474cute1_E)
_ZN39_INTERNAL_a2d9ff9e_4_k_cu_1044244e_31474cute1_E:
	.zero		1
	.type		_ZN39_INTERNAL_a2d9ff9e_4_k_cu_1044244e_31474cuda3std3__45__cpo6cbeginE,@object
	.size		_ZN39_INTERNAL_a2d9ff9e_4_k_cu_1044244e_31474cuda3std3__45__cpo6cbeginE,(_ZN39_INTERNAL_a2d9ff9e_4_k_cu_1044244e_31474cuda3std3__48in_placeE - _ZN39_INTERNAL_a2d9ff9e_4_k_cu_1044244e_31474cuda3std3__45__cpo6cbeginE)
_ZN39_INTERNAL_a2d9ff9e_4_k_cu_1044244e_31474cuda3std3__45__cpo6cbeginE:
	.zero		1
	.type		_ZN39_INTERNAL_a2d9ff9e_4_k_cu_1044244e_31474cuda3std3__48in_placeE,@object
	.size		_ZN39_INTERNAL_a2d9ff9e_4_k_cu_1044244e_31474cuda3std3__48in_placeE,(_ZN39_INTERNAL_a2d9ff9e_4_k_cu_1044244e_31474cuda3std6ranges3__45__cpo9iter_moveE - _ZN39_INTERNAL_a2d9ff9e_4_k_cu_1044244e_31474cuda3std3__48in_placeE)
_ZN39_INTERNAL_a2d9ff9e_4_k_cu_1044244e_31474cuda3std3__48in_placeE:
	.zero		1
	.type		_ZN39_INTERNAL_a2d9ff9e_4_k_cu_1044244e_31474cuda3std6ranges3__45__cpo9iter_moveE,@object
	.size		_ZN39_INTERNAL_a2d9ff9e_4_k_cu_1044244e_31474cuda3std6ranges3__45__cpo9iter_moveE,(_ZN39_INTERNAL_a2d9ff9e_4_k_cu_1044244e_31474cuda3std3__45__cpo5beginE - _ZN39_INTERNAL_a2d9ff9e_4_k_cu_1044244e_31474cuda3std6ranges3__45__cpo9iter_moveE)
_ZN39_INTERNAL_a2d9ff9e_4_k_cu_1044244e_31474cuda3std6ranges3__45__cpo9iter_moveE:
	.zero		1
	.type		_ZN39_INTERNAL_a2d9ff9e_4_k_cu_1044244e_31474cuda3std3__45__cpo5beginE,@object
	.size		_ZN39_INTERNAL_a2d9ff9e_4_k_cu_1044244e_31474cuda3std3__45__cpo5beginE,(_ZN39_INTERNAL_a2d9ff9e_4_k_cu_1044244e_31474cuda3std3__441_GLOBAL__N__a2d9ff9e_4_k_cu_1044244e_31476ignoreE - _ZN39_INTERNAL_a2d9ff9e_4_k_cu_1044244e_31474cuda3std3__45__cpo5beginE)
_ZN39_INTERNAL_a2d9ff9e_4_k_cu_1044244e_31474cuda3std3__45__cpo5beginE:
	.zero		1
	.type		_ZN39_INTERNAL_a2d9ff9e_4_k_cu_1044244e_31474cuda3std3__441_GLOBAL__N__a2d9ff9e_4_k_cu_1044244e_31476ignoreE,@object
	.size		_ZN39_INTERNAL_a2d9ff9e_4_k_cu_1044244e_31474cuda3std3__441_GLOBAL__N__a2d9ff9e_4_k_cu_1044244e_31476ignoreE,(_ZN39_INTERNAL_a2d9ff9e_4_k_cu_1044244e_31474cute7productE - _ZN39_INTERNAL_a2d9ff9e_4_k_cu_1044244e_31474cuda3std3__441_GLOBAL__N__a2d9ff9e_4_k_cu_1044244e_31476ignoreE)
_ZN39_INTERNAL_a2d9ff9e_4_k_cu_1044244e_31474cuda3std3__441_GLOBAL__N__a2d9ff9e_4_k_cu_1044244e_31476ignoreE:
	.zero		1
	.type		_ZN39_INTERNAL_a2d9ff9e_4_k_cu_1044244e_31474cute7productE,@object
	.size		_ZN39_INTERNAL_a2d9ff9e_4_k_cu_1044244e_31474cute7productE,(_ZN39_INTERNAL_a2d9ff9e_4_k_cu_1044244e_31474cuda3std3__45__cpo3endE - _ZN39_INTERNAL_a2d9ff9e_4_k_cu_1044244e_31474cute7productE)
_ZN39_INTERNAL_a2d9ff9e_4_k_cu_1044244e_31474cute7productE:
	.zero		1
	.type		_ZN39_INTERNAL_a2d9ff9e_4_k_cu_1044244e_31474cuda3std3__45__cpo3endE,@object
	.size		_ZN39_INTERNAL_a2d9ff9e_4_k_cu_1044244e_31474cuda3std3__45__cpo3endE,(_ZN39_INTERNAL_a2d9ff9e_4_k_cu_1044244e_31474cuda3std3__419piecewise_constructE - _ZN39_INTERNAL_a2d9ff9e_4_k_cu_1044244e_31474cuda3std3__45__cpo3endE)
_ZN39_INTERNAL_a2d9ff9e_4_k_cu_1044244e_31474cuda3std3__45__cpo3endE:
	.zero		1
	.type		_ZN39_INTERNAL_a2d9ff9e_4_k_cu_1044244e_31474cuda3std3__419piecewise_constructE,@object
	.size		_ZN39_INTERNAL_a2d9ff9e_4_k_cu_1044244e_31474cuda3std3__419piecewise_constructE,(_ZN39_INTERNAL_a2d9ff9e_4_k_cu_1044244e_31474cuda3std3__45__cpo4cendE - _ZN39_INTERNAL_a2d9ff9e_4_k_cu_1044244e_31474cuda3std3__419piecewise_constructE)
_ZN39_INTERNAL_a2d9ff9e_4_k_cu_1044244e_31474cuda3std3__419piecewise_constructE:
	.zero		1
	.type		_ZN39_INTERNAL_a2d9ff9e_4_k_cu_1044244e_31474cuda3std3__45__cpo4cendE,@object
	.size		_ZN39_INTERNAL_a2d9ff9e_4_k_cu_1044244e_31474cuda3std3__45__cpo4cendE,(_ZN39_INTERNAL_a2d9ff9e_4_k_cu_1044244e_31474cuda3std6ranges3__45__cpo4swapE - _ZN39_INTERNAL_a2d9ff9e_4_k_cu_1044244e_31474cuda3std3__45__cpo4cendE)
_ZN39_INTERNAL_a2d9ff9e_4_k_cu_1044244e_31474cuda3std3__45__cpo4cendE:
	.zero		1
	.type		_ZN39_INTERNAL_a2d9ff9e_4_k_cu_1044244e_31474cuda3std6ranges3__45__cpo4swapE,@object
	.size		_ZN39_INTERNAL_a2d9ff9e_4_k_cu_1044244e_31474cuda3std6ranges3__45__cpo4swapE,(.L_8 - _ZN39_INTERNAL_a2d9ff9e_4_k_cu_1044244e_31474cuda3std6ranges3__45__cpo4swapE)
_ZN39_INTERNAL_a2d9ff9e_4_k_cu_1044244e_31474cuda3std6ranges3__45__cpo4swapE:
	.zero		1
.L_8:


//--------------------- .nv.constant0._ZN7cutlass13device_kernelINS_4gemm6kernel13GemmUniversalIN4cute5tupleIJiiiiEEENS1_10collective13CollectiveMmaINS1_34MainloopSm90TmaGmmaWarpSpecializedILi5ENS5_IJNS4_1CILi1EEESB_SB_EEENS1_35KernelTmaWarpSpecializedCooperativeEEENS5_IJNSA_ILi128EEENSA_ILi256EEESF_EEENS_10bfloat16_tENS5_IJlSB_lEEESI_SJ_NS4_8TiledMMAINS4_8MMA_AtomIJNS4_4SM904GMMA28MMA_64x256x16_F32BF16BF16_SSILNSN_5MajorE0ELSP_0ELNSN_7ScaleInE1ELSQ_1EEEEEENS4_6LayoutINS5_IJNSA_ILi2EEESB_SB_EEENS5_IJSB_NSA_ILi0EEESW_EEEEENS5_IJNS4_10UnderscoreESZ_SZ_EEEEENS4_13SM90_TMA_LOADENS4_14ComposedLayoutINS4_7SwizzleILi3ELi4ELi3EEENS4_18smem_ptr_flag_bitsILi16EEENST_INS5_IJNSA_ILi8EEENSA_ILi64EEEEEENS5_IJS19_SB_EEEEEEEvNS4_8identityES12_S1D_vS1E_EENS_8epilogue10collective6detail29Sm90TmaWarpSpecializedAdapterINS1H_15DefaultEpilogueISI_SJ_SJ_NS1G_6thread17LinearCombinationISI_Li1EffLNS1L_9ScaleType4KindE0ELNS_15FloatRoundStyleE2ESI_EENS1_15EpilogueDefaultEEEEEvvEEEEvNT_6ParamsE --------------------------
	.section	.nv.constant0._ZN7cutlass13device_kernelINS_4gemm6kernel13GemmUniversalIN4cute5tupleIJiiiiEEENS1_10collective13CollectiveMmaINS1_34MainloopSm90TmaGmmaWarpSpecializedILi5ENS5_IJNS4_1CILi1EEESB_SB_EEENS1_35KernelTmaWarpSpecializedCooperativeEEENS5_IJNSA_ILi128EEENSA_ILi256EEESF_EEENS_10bfloat16_tENS5_IJlSB_lEEESI_SJ_NS4_8TiledMMAINS4_8MMA_AtomIJNS4_4SM904GMMA28MMA_64x256x16_F32BF16BF16_SSILNSN_5MajorE0ELSP_0ELNSN_7ScaleInE1ELSQ_1EEEEEENS4_6LayoutINS5_IJNSA_ILi2EEESB_SB_EEENS5_IJSB_NSA_ILi0EEESW_EEEEENS5_IJNS4_10UnderscoreESZ_SZ_EEEEENS4_13SM90_TMA_LOADENS4_14ComposedLayoutINS4_7SwizzleILi3ELi4ELi3EEENS4_18smem_ptr_flag_bitsILi16EEENST_INS5_IJNSA_ILi8EEENSA_ILi64EEEEEENS5_IJS19_SB_EEEEEEEvNS4_8identityES12_S1D_vS1E_EENS_8epilogue10collective6detail29Sm90TmaWarpSpecializedAdapterINS1H_15DefaultEpilogueISI_SJ_SJ_NS1G_6thread17LinearCombinationISI_Li1EffLNS1L_9ScaleType4KindE0ELNS_15FloatRoundStyleE2ESI_EENS1_15EpilogueDefaultEEEEEvvEEEEvNT_6ParamsE,"a",@progbits
	.sectionflags	@""
	.align	4
.nv.constant0._ZN7cutlass13device_kernelINS_4gemm6kernel13GemmUniversalIN4cute5tupleIJiiiiEEENS1_10collective13CollectiveMmaINS1_34MainloopSm90TmaGmmaWarpSpecializedILi5ENS5_IJNS4_1CILi1EEESB_SB_EEENS1_35KernelTmaWarpSpecializedCooperativeEEENS5_IJNSA_ILi128EEENSA_ILi256EEESF_EEENS_10bfloat16_tENS5_IJlSB_lEEESI_SJ_NS4_8TiledMMAINS4_8MMA_AtomIJNS4_4SM904GMMA28MMA_64x256x16_F32BF16BF16_SSILNSN_5MajorE0ELSP_0ELNSN_7ScaleInE1ELSQ_1EEEEEENS4_6LayoutINS5_IJNSA_ILi2EEESB_SB_EEENS5_IJSB_NSA_ILi0EEESW_EEEEENS5_IJNS4_10UnderscoreESZ_SZ_EEEEENS4_13SM90_TMA_LOADENS4_14ComposedLayoutINS4_7SwizzleILi3ELi4ELi3EEENS4_18smem_ptr_flag_bitsILi16EEENST_INS5_IJNSA_ILi8EEENSA_ILi64EEEEEENS5_IJS19_SB_EEEEEEEvNS4_8identityES12_S1D_vS1E_EENS_8epilogue10collective6detail29Sm90TmaWarpSpecializedAdapterINS1H_15DefaultEpilogueISI_SJ_SJ_NS1G_6thread17LinearCombinationISI_Li1EffLNS1L_9ScaleType4KindE0ELNS_15FloatRoundStyleE2ESI_EENS1_15EpilogueDefaultEEEEEvvEEEEvNT_6ParamsE:
	.zero		1664


//--------------------- SYMBOLS --------------------------

	.type		.nv.reservedSmem.offset0,@object
	.size		.nv.reservedSmem.offset0,0x4
	.type		__assertfail,@function
